//
// Generated by NVIDIA NVVM Compiler
//
// Compiler Build ID: CL-36424714
// Cuda compilation tools, release 13.0, V13.0.88
// Based on NVVM 20.0.0
//

.version 9.0
.target sm_100
.address_size 64

	// .globl	_Z10vector_addPiS_iii
.extern .func  (.param .b32 func_retval0) vprintf
(
	.param .b64 vprintf_param_0,
	.param .b64 vprintf_param_1
)
;
// _ZZ10vector_addPiS_iiiE10shared_mem has been demoted
.global .align 1 .b8 $str[37] = {105, 100, 120, 32, 37, 100, 58, 32, 105, 61, 37, 100, 44, 32, 106, 61, 37, 100, 44, 32, 116, 104, 114, 101, 97, 100, 95, 99, 111, 117, 110, 116, 61, 37, 100, 10};
.global .align 1 .b8 $str$1[4] = {37, 100, 32};
.global .align 1 .b8 $str$2[2] = {10};

.visible .entry _Z10vector_addPiS_iii(
	.param .u64 .ptr .align 1 _Z10vector_addPiS_iii_param_0,
	.param .u64 .ptr .align 1 _Z10vector_addPiS_iii_param_1,
	.param .u32 _Z10vector_addPiS_iii_param_2,
	.param .u32 _Z10vector_addPiS_iii_param_3,
	.param .u32 _Z10vector_addPiS_iii_param_4
)
{
	.local .align 16 .b8 	__local_depot0[16];
	.reg .b64 	%SP;
	.reg .b64 	%SPL;
	.reg .pred 	%p<47>;
	.reg .b16 	%rs<22>;
	.reg .b32 	%r<163>;
	.reg .b64 	%rd<40>;
	// demoted variable
	.shared .align 4 .b8 _ZZ10vector_addPiS_iiiE10shared_mem[144];
	mov.u64 	%SPL, __local_depot0;
	cvta.local.u64 	%SP, %SPL;
	ld.param.u64 	%rd3, [_Z10vector_addPiS_iii_param_0];
	ld.param.u32 	%r52, [_Z10vector_addPiS_iii_param_2];
	ld.param.u32 	%r53, [_Z10vector_addPiS_iii_param_3];
	ld.param.u32 	%r50, [_Z10vector_addPiS_iii_param_4];
	cvta.to.global.u64 	%rd1, %rd3;
	add.u64 	%rd4, %SP, 0;
	add.u64 	%rd2, %SPL, 0;
	mov.u32 	%r54, %ntid.x;
	mov.u32 	%r55, %ctaid.x;
	mul.lo.s32 	%r1, %r54, %r55;
	mov.u32 	%r56, %tid.x;
	add.s32 	%r2, %r1, %r56;
	shr.s32 	%r57, %r52, 31;
	shr.u32 	%r58, %r57, 30;
	add.s32 	%r59, %r52, %r58;
	shr.s32 	%r60, %r59, 2;
	shr.s32 	%r61, %r2, 31;
	shr.u32 	%r62, %r61, 30;
	add.s32 	%r63, %r2, %r62;
	and.b32  	%r64, %r63, -4;
	sub.s32 	%r65, %r2, %r64;
	mul.lo.s32 	%r3, %r60, %r65;
	and.b32  	%r66, %r2, 3;
	setp.eq.s32 	%p11, %r66, 3;
	mad.lo.s32 	%r67, %r60, -3, %r52;
	selp.b32 	%r4, %r67, %r60, %p11;
	div.s32 	%r68, 16, %r53;
	div.s32 	%r69, %r2, %r68;
	mul.lo.s32 	%r70, %r69, %r68;
	sub.s32 	%r71, %r2, %r70;
	cvt.u16.u32 	%rs1, %r71;
	cvt.s8.s32 	%rs2, %r71;
	shr.u16 	%rs3, %rs2, 13;
	and.b16  	%rs4, %rs3, 3;
	add.s16 	%rs5, %rs1, %rs4;
	cvt.s16.s8 	%rs6, %rs5;
	shr.s16 	%rs7, %rs6, 2;
	cvt.s32.s16 	%r72, %rs7;
	mul.lo.s32 	%r5, %r50, %r72;
	add.s32 	%r6, %r50, 2;
	div.s32 	%r7, %r3, %r6;
	mad.lo.s32 	%r73, %r69, %r50, %r7;
	mad.lo.s32 	%r156, %r73, 10, %r5;
	setp.lt.s32 	%p12, %r156, 1;
	mov.b32 	%r150, 0;
	@%p12 bra 	$L__BB0_2;
	rem.s32 	%r74, %r3, %r6;
	mad.lo.s32 	%r75, %r7, 10, %r74;
	add.s32 	%r150, %r75, %r5;
	mul.hi.s32 	%r76, %r75, 1717986919;
	shr.u32 	%r77, %r76, 31;
	shr.s32 	%r78, %r76, 2;
	add.s32 	%r79, %r78, %r77;
	mul.lo.s32 	%r80, %r79, 10;
	sub.s32 	%r81, %r75, %r80;
	add.s32 	%r156, %r81, %r156;
$L__BB0_2:
	add.s32 	%r13, %r4, %r3;
	setp.lt.s32 	%p13, %r4, 1;
	@%p13 bra 	$L__BB0_29;
	add.s32 	%r82, %r3, 1;
	max.s32 	%r14, %r13, %r82;
	sub.s32 	%r83, %r14, %r3;
	and.b32  	%r15, %r83, 3;
	setp.eq.s32 	%p14, %r15, 0;
	mov.u32 	%r155, %r3;
	@%p14 bra 	$L__BB0_10;
	shl.b32 	%r84, %r3, 2;
	mov.u32 	%r85, _ZZ10vector_addPiS_iiiE10shared_mem;
	add.s32 	%r152, %r85, %r84;
	neg.s32 	%r151, %r15;
	mov.u64 	%rd7, $str;
	mov.u32 	%r155, %r3;
$L__BB0_5:
	.pragma "nounroll";
	setp.lt.s32 	%p16, %r155, 1;
	mov.pred 	%p42, 0;
	@%p16 bra 	$L__BB0_7;
	rem.s32 	%r86, %r155, %r6;
	setp.eq.s32 	%p42, %r86, 0;
$L__BB0_7:
	setp.ne.s32 	%p17, %r1, 8;
	setp.ne.s32 	%p18, %r150, %r156;
	sub.s32 	%r87, %r156, %r50;
	add.s32 	%r88, %r87, 8;
	selp.b32 	%r89, %r88, %r156, %p18;
	selp.b32 	%r22, %r89, %r156, %p42;
	mul.wide.s32 	%rd5, %r22, 4;
	add.s64 	%rd6, %rd1, %rd5;
	ld.global.u32 	%r90, [%rd6];
	st.shared.u32 	[%r152], %r90;
	@%p17 bra 	$L__BB0_9;
	st.local.v4.u32 	[%rd2], {%r2, %r155, %r22, %r4};
	cvta.global.u64 	%rd8, %rd7;
	{ // callseq 0, 0
	.param .b64 param0;
	st.param.b64 	[param0], %rd8;
	.param .b64 param1;
	st.param.b64 	[param1], %rd4;
	.param .b32 retval0;
	call.uni (retval0), 
	vprintf, 
	(
	param0, 
	param1
	);
	ld.param.b32 	%r91, [retval0];
	} // callseq 0
$L__BB0_9:
	add.s32 	%r155, %r155, 1;
	add.s32 	%r156, %r22, 1;
	add.s32 	%r152, %r152, 4;
	add.s32 	%r151, %r151, 1;
	setp.ne.s32 	%p19, %r151, 0;
	@%p19 bra 	$L__BB0_5;
$L__BB0_10:
	sub.s32 	%r93, %r3, %r14;
	setp.gt.u32 	%p20, %r93, -4;
	@%p20 bra 	$L__BB0_29;
	add.s32 	%r158, %r155, 1;
	shl.b32 	%r94, %r155, 2;
	mov.u32 	%r95, _ZZ10vector_addPiS_iiiE10shared_mem;
	add.s32 	%r96, %r94, %r95;
	add.s32 	%r157, %r96, 8;
	mov.u64 	%rd12, $str;
$L__BB0_12:
	add.s32 	%r34, %r158, -1;
	setp.lt.s32 	%p22, %r34, 1;
	mov.pred 	%p43, 0;
	@%p22 bra 	$L__BB0_14;
	rem.s32 	%r97, %r34, %r6;
	setp.eq.s32 	%p43, %r97, 0;
$L__BB0_14:
	setp.ne.s32 	%p23, %r1, 8;
	setp.ne.s32 	%p24, %r150, %r156;
	sub.s32 	%r98, %r156, %r50;
	add.s32 	%r99, %r98, 8;
	selp.b32 	%r100, %r99, %r156, %p24;
	selp.b32 	%r35, %r100, %r156, %p43;
	mul.wide.s32 	%rd10, %r35, 4;
	add.s64 	%rd11, %rd1, %rd10;
	ld.global.u32 	%r101, [%rd11];
	st.shared.u32 	[%r157+-8], %r101;
	@%p23 bra 	$L__BB0_16;
	st.local.v4.u32 	[%rd2], {%r2, %r34, %r35, %r4};
	cvta.global.u64 	%rd13, %rd12;
	{ // callseq 1, 0
	.param .b64 param0;
	st.param.b64 	[param0], %rd13;
	.param .b64 param1;
	st.param.b64 	[param1], %rd4;
	.param .b32 retval0;
	call.uni (retval0), 
	vprintf, 
	(
	param0, 
	param1
	);
	ld.param.b32 	%r102, [retval0];
	} // callseq 1
$L__BB0_16:
	add.s32 	%r36, %r158, 2;
	setp.lt.s32 	%p26, %r34, 0;
	mov.pred 	%p44, 0;
	@%p26 bra 	$L__BB0_18;
	rem.s32 	%r104, %r158, %r6;
	setp.eq.s32 	%p44, %r104, 0;
$L__BB0_18:
	add.s32 	%r105, %r35, 1;
	setp.ne.s32 	%p27, %r1, 8;
	setp.ne.s32 	%p28, %r150, %r105;
	sub.s32 	%r106, %r105, %r50;
	add.s32 	%r107, %r106, 8;
	selp.b32 	%r108, %r107, %r105, %p28;
	selp.b32 	%r37, %r108, %r105, %p44;
	mul.wide.s32 	%rd15, %r37, 4;
	add.s64 	%rd16, %rd1, %rd15;
	ld.global.u32 	%r109, [%rd16];
	st.shared.u32 	[%r157+-4], %r109;
	@%p27 bra 	$L__BB0_20;
	st.local.v4.u32 	[%rd2], {%r2, %r158, %r37, %r4};
	cvta.global.u64 	%rd18, %rd12;
	{ // callseq 2, 0
	.param .b64 param0;
	st.param.b64 	[param0], %rd18;
	.param .b64 param1;
	st.param.b64 	[param1], %rd4;
	.param .b32 retval0;
	call.uni (retval0), 
	vprintf, 
	(
	param0, 
	param1
	);
	ld.param.b32 	%r110, [retval0];
	} // callseq 2
$L__BB0_20:
	add.s32 	%r38, %r158, 1;
	setp.lt.s32 	%p30, %r34, -1;
	mov.pred 	%p45, 0;
	@%p30 bra 	$L__BB0_22;
	rem.s32 	%r112, %r38, %r6;
	setp.eq.s32 	%p45, %r112, 0;
$L__BB0_22:
	add.s32 	%r113, %r37, 1;
	setp.ne.s32 	%p31, %r1, 8;
	setp.ne.s32 	%p32, %r150, %r113;
	sub.s32 	%r114, %r113, %r50;
	add.s32 	%r115, %r114, 8;
	selp.b32 	%r116, %r115, %r113, %p32;
	selp.b32 	%r39, %r116, %r113, %p45;
	mul.wide.s32 	%rd20, %r39, 4;
	add.s64 	%rd21, %rd1, %rd20;
	ld.global.u32 	%r117, [%rd21];
	st.shared.u32 	[%r157], %r117;
	@%p31 bra 	$L__BB0_24;
	st.local.v4.u32 	[%rd2], {%r2, %r38, %r39, %r4};
	cvta.global.u64 	%rd23, %rd12;
	{ // callseq 3, 0
	.param .b64 param0;
	st.param.b64 	[param0], %rd23;
	.param .b64 param1;
	st.param.b64 	[param1], %rd4;
	.param .b32 retval0;
	call.uni (retval0), 
	vprintf, 
	(
	param0, 
	param1
	);
	ld.param.b32 	%r118, [retval0];
	} // callseq 3
$L__BB0_24:
	setp.lt.s32 	%p34, %r34, -2;
	mov.pred 	%p46, 0;
	@%p34 bra 	$L__BB0_26;
	rem.s32 	%r120, %r36, %r6;
	setp.eq.s32 	%p46, %r120, 0;
$L__BB0_26:
	add.s32 	%r121, %r39, 1;
	setp.ne.s32 	%p35, %r1, 8;
	setp.ne.s32 	%p36, %r150, %r121;
	sub.s32 	%r122, %r121, %r50;
	add.s32 	%r123, %r122, 8;
	selp.b32 	%r124, %r123, %r121, %p36;
	selp.b32 	%r40, %r124, %r121, %p46;
	mul.wide.s32 	%rd25, %r40, 4;
	add.s64 	%rd26, %rd1, %rd25;
	ld.global.u32 	%r125, [%rd26];
	st.shared.u32 	[%r157+4], %r125;
	@%p35 bra 	$L__BB0_28;
	st.local.v4.u32 	[%rd2], {%r2, %r36, %r40, %r4};
	cvta.global.u64 	%rd28, %rd12;
	{ // callseq 4, 0
	.param .b64 param0;
	st.param.b64 	[param0], %rd28;
	.param .b64 param1;
	st.param.b64 	[param1], %rd4;
	.param .b32 retval0;
	call.uni (retval0), 
	vprintf, 
	(
	param0, 
	param1
	);
	ld.param.b32 	%r126, [retval0];
	} // callseq 4
$L__BB0_28:
	add.s32 	%r156, %r40, 1;
	add.s32 	%r42, %r158, 4;
	add.s32 	%r128, %r158, 3;
	add.s32 	%r157, %r157, 16;
	setp.lt.s32 	%p37, %r128, %r13;
	mov.u32 	%r158, %r42;
	@%p37 bra 	$L__BB0_12;
$L__BB0_29:
	bar.sync 	0;
	setp.ne.s32 	%p38, %r2, 8;
	@%p38 bra 	$L__BB0_36;
	mov.u32 	%r132, _ZZ10vector_addPiS_iiiE10shared_mem;
	add.s32 	%r160, %r132, 8;
	mov.b32 	%r162, 4;
	mov.b32 	%r161, 8;
	mov.u64 	%rd30, $str$1;
	mov.u64 	%rd33, $str$2;
$L__BB0_31:
	ld.shared.u32 	%r133, [%r160+-8];
	st.local.u32 	[%rd2], %r133;
	cvta.global.u64 	%rd31, %rd30;
	{ // callseq 5, 0
	.param .b64 param0;
	st.param.b64 	[param0], %rd31;
	.param .b64 param1;
	st.param.b64 	[param1], %rd4;
	.param .b32 retval0;
	call.uni (retval0), 
	vprintf, 
	(
	param0, 
	param1
	);
	ld.param.b32 	%r134, [retval0];
	} // callseq 5
	ld.shared.u32 	%r136, [%r160+-4];
	st.local.u32 	[%rd2], %r136;
	{ // callseq 6, 0
	.param .b64 param0;
	st.param.b64 	[param0], %rd31;
	.param .b64 param1;
	st.param.b64 	[param1], %rd4;
	.param .b32 retval0;
	call.uni (retval0), 
	vprintf, 
	(
	param0, 
	param1
	);
	ld.param.b32 	%r137, [retval0];
	} // callseq 6
	cvt.u16.u32 	%rs8, %r162;
	mad.lo.s16 	%rs9, %rs8, -85, -86;
	shl.b16 	%rs10, %rs9, 7;
	and.b16  	%rs11, %rs9, 254;
	shr.u16 	%rs12, %rs11, 1;
	or.b16  	%rs13, %rs12, %rs10;
	and.b16  	%rs14, %rs13, 255;
	setp.gt.u16 	%p39, %rs14, 42;
	@%p39 bra 	$L__BB0_33;
	cvta.global.u64 	%rd34, %rd33;
	{ // callseq 7, 0
	.param .b64 param0;
	st.param.b64 	[param0], %rd34;
	.param .b64 param1;
	st.param.b64 	[param1], 0;
	.param .b32 retval0;
	call.uni (retval0), 
	vprintf, 
	(
	param0, 
	param1
	);
	ld.param.b32 	%r139, [retval0];
	} // callseq 7
$L__BB0_33:
	ld.shared.u32 	%r141, [%r160];
	st.local.u32 	[%rd2], %r141;
	cvta.global.u64 	%rd36, %rd30;
	{ // callseq 8, 0
	.param .b64 param0;
	st.param.b64 	[param0], %rd36;
	.param .b64 param1;
	st.param.b64 	[param1], %rd4;
	.param .b32 retval0;
	call.uni (retval0), 
	vprintf, 
	(
	param0, 
	param1
	);
	ld.param.b32 	%r142, [retval0];
	} // callseq 8
	ld.shared.u32 	%r144, [%r160+4];
	st.local.u32 	[%rd2], %r144;
	{ // callseq 9, 0
	.param .b64 param0;
	st.param.b64 	[param0], %rd36;
	.param .b64 param1;
	st.param.b64 	[param1], %rd4;
	.param .b32 retval0;
	call.uni (retval0), 
	vprintf, 
	(
	param0, 
	param1
	);
	ld.param.b32 	%r145, [retval0];
	} // callseq 9
	mul.lo.s16 	%rs16, %rs8, -85;
	shl.b16 	%rs17, %rs16, 7;
	and.b16  	%rs18, %rs16, 254;
	shr.u16 	%rs19, %rs18, 1;
	or.b16  	%rs20, %rs19, %rs17;
	and.b16  	%rs21, %rs20, 255;
	setp.gt.u16 	%p40, %rs21, 42;
	@%p40 bra 	$L__BB0_35;
	cvta.global.u64 	%rd39, %rd33;
	{ // callseq 10, 0
	.param .b64 param0;
	st.param.b64 	[param0], %rd39;
	.param .b64 param1;
	st.param.b64 	[param1], 0;
	.param .b32 retval0;
	call.uni (retval0), 
	vprintf, 
	(
	param0, 
	param1
	);
	ld.param.b32 	%r147, [retval0];
	} // callseq 10
$L__BB0_35:
	add.s32 	%r162, %r162, 4;
	add.s32 	%r161, %r161, 16;
	add.s32 	%r160, %r160, 16;
	setp.ne.s32 	%p41, %r161, 152;
	@%p41 bra 	$L__BB0_31;
$L__BB0_36:
	ret;

}


// ===== COMPILED SASS (sm_100) =====

	.target	sm_100

	.elftype	@"ET_EXEC"


//--------------------- .note.nv.tkinfo           --------------------------
	.section	.note.nv.tkinfo,"",@"SHT_NOTE"
	.sectionflags	@"SHF_NOTE_NV_TKINFO"
	.tkinfo
        /*0018*/ 	.word	0x00000002
        /*0030*/ 	.string	""
        /*0030*/ 	.string	"ptxas"
        /*0030*/ 	.string	"Cuda compilation tools, release 13.0, V13.0.88"
        /*0030*/ 	.string	"Build cuda_13.0.r13.0/compiler.36424714_0"
        /*0030*/ 	.string	"-arch sm_100 -m 64 "



//--------------------- .note.nv.cuinfo           --------------------------
	.section	.note.nv.cuinfo,"",@"SHT_NOTE"
	.sectionflags	@"SHF_NOTE_NV_CUINFO"
        /*0018*/ 	.short	0x0002
        /*001a*/ 	.short	0x0064
        /*001c*/ 	.short	0x0082
	.zero		2


//--------------------- .nv.info                  --------------------------
	.section	.nv.info,"",@"SHT_CUDA_INFO"
	.align	4


	//----- nvinfo : EIATTR_REGCOUNT
	.align		4
        /*0000*/ 	.byte	0x04, 0x2f
        /*0002*/ 	.short	(.L_4 - .L_3)
	.align		4
.L_3:
        /*0004*/ 	.word	index@(_Z10vector_addPiS_iii)
        /*0008*/ 	.word	0x0000002a


	//----- nvinfo : EIATTR_FRAME_SIZE
	.align		4
.L_4:
        /*000c*/ 	.byte	0x04, 0x11
        /*000e*/ 	.short	(.L_6 - .L_5)
	.align		4
.L_5:
        /*0010*/ 	.word	index@(_Z10vector_addPiS_iii)
        /*0014*/ 	.word	0x00000010


	//----- nvinfo : EIATTR_MIN_STACK_SIZE
	.align		4
.L_6:
        /*0018*/ 	.byte	0x04, 0x12
        /*001a*/ 	.short	(.L_8 - .L_7)
	.align		4
.L_7:
        /*001c*/ 	.word	index@(_Z10vector_addPiS_iii)
        /*0020*/ 	.word	0x00000010
.L_8:


//--------------------- .nv.compat                --------------------------
	.section	.nv.compat,"",@"SHT_CUDA_COMPAT_INFO"
	.align	4
        /*0000*/ 	.byte	0x02, 0x09, 0x00, 0x00, 0x02, 0x02, 0x01, 0x00, 0x02, 0x05, 0x05, 0x00, 0x03, 0x07, 0x01, 0x01
        /*0010*/ 	.byte	0x02, 0x03, 0x00, 0x00, 0x02, 0x06, 0x01, 0x00, 0x04, 0x0b, 0x08, 0x00, 0x09, 0x00, 0x00, 0x00
        /*0020*/ 	.byte	0x00, 0x00, 0x00, 0x00


//--------------------- .nv.info._Z10vector_addPiS_iii --------------------------
	.section	.nv.info._Z10vector_addPiS_iii,"",@"SHT_CUDA_INFO"
	.sectionflags	@""
	.align	4


	//----- nvinfo : EIATTR_CUDA_API_VERSION
	.align		4
        /*0000*/ 	.byte	0x04, 0x37
        /*0002*/ 	.short	(.L_10 - .L_9)
.L_9:
        /*0004*/ 	.word	0x00000082


	//----- nvinfo : EIATTR_KPARAM_INFO
	.align		4
.L_10:
        /*0008*/ 	.byte	0x04, 0x17
        /*000a*/ 	.short	(.L_12 - .L_11)
.L_11:
        /*000c*/ 	.word	0x00000000
        /*0010*/ 	.short	0x0004
        /*0012*/ 	.short	0x0018
        /*0014*/ 	.byte	0x00, 0xf0, 0x11, 0x00


	//----- nvinfo : EIATTR_KPARAM_INFO
	.align		4
.L_12:
        /*0018*/ 	.byte	0x04, 0x17
        /*001a*/ 	.short	(.L_14 - .L_13)
.L_13:
        /*001c*/ 	.word	0x00000000
        /*0020*/ 	.short	0x0003
        /*0022*/ 	.short	0x0014
        /*0024*/ 	.byte	0x00, 0xf0, 0x11, 0x00


	//----- nvinfo : EIATTR_KPARAM_INFO
	.align		4
.L_14:
        /*0028*/ 	.byte	0x04, 0x17
        /*002a*/ 	.short	(.L_16 - .L_15)
.L_15:
        /*002c*/ 	.word	0x00000000
        /*0030*/ 	.short	0x0002
        /*0032*/ 	.short	0x0010
        /*0034*/ 	.byte	0x00, 0xf0, 0x11, 0x00


	//----- nvinfo : EIATTR_KPARAM_INFO
	.align		4
.L_16:
        /*0038*/ 	.byte	0x04, 0x17
        /*003a*/ 	.short	(.L_18 - .L_17)
.L_17:
        /*003c*/ 	.word	0x00000000
        /*0040*/ 	.short	0x0001
        /*0042*/ 	.short	0x0008
        /*0044*/ 	.byte	0x00, 0xf5, 0x21, 0x00


	//----- nvinfo : EIATTR_KPARAM_INFO
	.align		4
.L_18:
        /*0048*/ 	.byte	0x04, 0x17
        /*004a*/ 	.short	(.L_20 - .L_19)
.L_19:
        /*004c*/ 	.word	0x00000000
        /*0050*/ 	.short	0x0000
        /*0052*/ 	.short	0x0000
        /*0054*/ 	.byte	0x00, 0xf5, 0x21, 0x00


	//----- nvinfo : EIATTR_SPARSE_MMA_MASK
	.align		4
.L_20:
        /*0058*/ 	.byte	0x03, 0x50
        /*005a*/ 	.short	0x0000


	//----- nvinfo : EIATTR_MAXREG_COUNT
	.align		4
        /*005c*/ 	.byte	0x03, 0x1b
        /*005e*/ 	.short	0x00ff


	//----- nvinfo : EIATTR_NUM_BARRIERS
	.align		4
        /*0060*/ 	.byte	0x02, 0x4c
        /*0062*/ 	.byte	0x01
	.zero		1


	//----- nvinfo : EIATTR_EXTERNS
	.align		4
        /*0064*/ 	.byte	0x04, 0x0f
        /*0066*/ 	.short	(.L_22 - .L_21)


	//   ....[0]....
	.align		4
.L_21:
        /*0068*/ 	.word	index@(vprintf)


	//----- nvinfo : EIATTR_MERCURY_ISA_VERSION
	.align		4
.L_22:
        /*006c*/ 	.byte	0x03, 0x5f
        /*006e*/ 	.short	0x0101


	//----- nvinfo : EIATTR_VRC_CTA_INIT_COUNT
	.align		4
        /*0070*/ 	.byte	0x02, 0x4a
	.zero		1
	.zero		1


	//----- nvinfo : EIATTR_SYSCALL_OFFSETS
	.align		4
        /*0074*/ 	.byte	0x04, 0x46
        /*0076*/ 	.short	(.L_24 - .L_23)


	//   ....[0]....
.L_23:
        /*0078*/ 	.word	0x00000c70


	//   ....[1]....
        /*007c*/ 	.word	0x000010e0


	//   ....[2]....
        /*0080*/ 	.word	0x00001430


	//   ....[3]....
        /*0084*/ 	.word	0x000017a0


	//   ....[4]....
        /*0088*/ 	.word	0x00001b00


	//   ....[5]....
        /*008c*/ 	.word	0x00001cf0


	//   ....[6]....
        /*0090*/ 	.word	0x00001d90


	//   ....[7]....
        /*0094*/ 	.word	0x00001eb0


	//   ....[8]....
        /*0098*/ 	.word	0x00001f70


	//   ....[9]....
        /*009c*/ 	.word	0x00002010


	//   ....[10]....
        /*00a0*/ 	.word	0x00002110


	//----- nvinfo : EIATTR_EXIT_INSTR_OFFSETS
	.align		4
.L_24:
        /*00a4*/ 	.byte	0x04, 0x1c
        /*00a6*/ 	.short	(.L_26 - .L_25)


	//   ....[0]....
.L_25:
        /*00a8*/ 	.word	0x00001ba0


	//   ....[1]....
        /*00ac*/ 	.word	0x00002170


	//----- nvinfo : EIATTR_CRS_STACK_SIZE
	.align		4
.L_26:
        /*00b0*/ 	.byte	0x04, 0x1e
        /*00b2*/ 	.short	(.L_28 - .L_27)
.L_27:
        /*00b4*/ 	.word	0x00000000


	//----- nvinfo : EIATTR_CBANK_PARAM_SIZE
	.align		4
.L_28:
        /*00b8*/ 	.byte	0x03, 0x19
        /*00ba*/ 	.short	0x001c


	//----- nvinfo : EIATTR_PARAM_CBANK
	.align		4
        /*00bc*/ 	.byte	0x04, 0x0a
        /*00be*/ 	.short	(.L_30 - .L_29)
	.align		4
.L_29:
        /*00c0*/ 	.word	index@(.nv.constant0._Z10vector_addPiS_iii)
        /*00c4*/ 	.short	0x0380
        /*00c6*/ 	.short	0x001c


	//----- nvinfo : EIATTR_SW_WAR
	.align		4
.L_30:
        /*00c8*/ 	.byte	0x04, 0x36
        /*00ca*/ 	.short	(.L_32 - .L_31)
.L_31:
        /*00cc*/ 	.word	0x00000008
.L_32:


//--------------------- .nv.callgraph             --------------------------
	.section	.nv.callgraph,"",@"SHT_CUDA_CALLGRAPH"
	.align	4
	.sectionentsize	8
	.align		4
        /*0000*/ 	.word	0x00000000
	.align		4
        /*0004*/ 	.word	0xffffffff
	.align		4
        /*0008*/ 	.word	index@(_Z10vector_addPiS_iii)
	.align		4
        /*000c*/ 	.word	index@(vprintf)
	.align		4
        /*0010*/ 	.word	0x00000000
	.align		4
        /*0014*/ 	.word	0xfffffffe
	.align		4
        /*0018*/ 	.word	0x00000000
	.align		4
        /*001c*/ 	.word	0xfffffffd
	.align		4
        /*0020*/ 	.word	0x00000000
	.align		4
        /*0024*/ 	.word	0xfffffffc


//--------------------- .nv.constant4             --------------------------
	.section	.nv.constant4,"a",@progbits
	.align	8
	.align		8
.nv.constant4:
        /*0000*/ 	.dword	vprintf
	.align		8
        /*0008*/ 	.dword	$str
	.align		8
        /*0010*/ 	.dword	$str$1
	.align		8
        /*0018*/ 	.dword	$str$2


//--------------------- .text._Z10vector_addPiS_iii --------------------------
	.section	.text._Z10vector_addPiS_iii,"ax",@progbits
	.align	128
        .global         _Z10vector_addPiS_iii
        .type           _Z10vector_addPiS_iii,@function
        .size           _Z10vector_addPiS_iii,(.L_x_32 - _Z10vector_addPiS_iii)
        .other          _Z10vector_addPiS_iii,@"STO_CUDA_ENTRY STV_DEFAULT"
_Z10vector_addPiS_iii:
.text._Z10vector_addPiS_iii:
[----:B------:R-:W0:Y:S08]  /*0000*/  LDC R1, c[0x0][0x37c] ;  /* 0x0000df00ff017b82 */ /* 0x000e300000000800 */
[----:B------:R-:W1:Y:S01]  /*0010*/  LDC.64 R2, c[0x0][0x390] ;  /* 0x0000e400ff027b82 */ /* 0x000e620000000a00 */
[----:B------:R-:W2:Y:S01]  /*0020*/  S2R R24, SR_TID.X ;  /* 0x0000000000187919 */ /* 0x000ea20000002100 */
[----:B------:R-:W3:Y:S01]  /*0030*/  LDCU UR5, c[0x0][0x2fc] ;  /* 0x00005f80ff0577ac */ /* 0x000ee20008000800 */
[----:B0-----:R-:W-:Y:S01]  /*0040*/  VIADD R1, R1, 0xfffffff0 ;  /* 0xfffffff001017836 */ /* 0x001fe20000000000 */
[----:B------:R-:W-:Y:S01]  /*0050*/  BSSY.RECONVERGENT B0, `(.L_x_0) ;  /* 0x000007d000007945 */ /* 0x000fe20003800200 */
[----:B------:R-:W-:Y:S01]  /*0060*/  IMAD.MOV.U32 R35, RZ, RZ, RZ ;  /* 0x000000ffff237224 */ /* 0x000fe200078e00ff */
[----:B------:R-:W0:Y:S02]  /*0070*/  LDCU UR36, c[0x0][0x360] ;  /* 0x00006c00ff2477ac */ /* 0x000e240008000800 */
[----:B------:R-:W0:Y:S01]  /*0080*/  S2UR UR4, SR_CTAID.X ;  /* 0x00000000000479c3 */ /* 0x000e220000002500 */
[----:B------:R-:W4:Y:S01]  /*0090*/  LDCU UR37, c[0x0][0x398] ;  /* 0x00007300ff2577ac */ /* 0x000f220008000800 */
[----:B-1----:R-:W-:-:S04]  /*00a0*/  IABS R6, R3 ;  /* 0x0000000300067213 */ /* 0x002fc80000000000 */
[----:B------:R-:W1:Y:S01]  /*00b0*/  I2F.RP R0, R6 ;  /* 0x0000000600007306 */ /* 0x000e620000209400 */
[----:B0-----:R-:W-:Y:S01]  /*00c0*/  UIMAD UR36, UR36, UR4, URZ ;  /* 0x00000004242472a4 */ /* 0x001fe2000f8e02ff */
[----:B------:R-:W0:Y:S05]  /*00d0*/  LDCU UR4, c[0x0][0x2f8] ;  /* 0x00005f00ff0477ac */ /* 0x000e2a0008000800 */
[----:B--2---:R-:W-:Y:S01]  /*00e0*/  VIADD R24, R24, UR36 ;  /* 0x0000002418187c36 */ /* 0x004fe20008000000 */
[----:B-1----:R-:W1:Y:S04]  /*00f0*/  MUFU.RCP R0, R0 ;  /* 0x0000000000007308 */ /* 0x002e680000001000 */
[----:B------:R-:W-:-:S02]  /*0100*/  IABS R13, R24 ;  /* 0x00000018000d7213 */ /* 0x000fc40000000000 */
[----:B0-----:R-:W-:Y:S01]  /*0110*/  IADD3 R32, P3, PT, R1, UR4, RZ ;  /* 0x0000000401207c10 */ /* 0x001fe2000ff7e0ff */
[----:B-1----:R-:W-:Y:S01]  /*0120*/  VIADD R4, R0, 0xffffffe ;  /* 0x0ffffffe00047836 */ /* 0x002fe20000000000 */
[----:B------:R-:W-:-:S03]  /*0130*/  LOP3.LUT R0, R3, 0x10, RZ, 0x3c, !PT ;  /* 0x0000001003007812 */ /* 0x000fc600078e3cff */
[----:B------:R0:W1:Y:S01]  /*0140*/  F2I.FTZ.U32.TRUNC.NTZ R5, R4 ;  /* 0x0000000400057305 */ /* 0x000062000021f000 */
[----:B------:R-:W-:Y:S01]  /*0150*/  ISETP.GE.AND P2, PT, R0, RZ, PT ;  /* 0x000000ff0000720c */ /* 0x000fe20003f46270 */
[----:B0-----:R-:W-:Y:S02]  /*0160*/  IMAD.MOV.U32 R4, RZ, RZ, RZ ;  /* 0x000000ffff047224 */ /* 0x001fe400078e00ff */
[----:B-1----:R-:W-:-:S04]  /*0170*/  IMAD.MOV R7, RZ, RZ, -R5 ;  /* 0x000000ffff077224 */ /* 0x002fc800078e0a05 */
[----:B------:R-:W-:-:S04]  /*0180*/  IMAD R7, R7, R6, RZ ;  /* 0x0000000607077224 */ /* 0x000fc800078e02ff */
[----:B------:R-:W-:-:S06]  /*0190*/  IMAD.HI.U32 R5, R5, R7, R4 ;  /* 0x0000000705057227 */ /* 0x000fcc00078e0004 */
[----:B------:R-:W-:-:S04]  /*01a0*/  IMAD.HI.U32 R7, R5, 0x10, RZ ;  /* 0x0000001005077827 */ /* 0x000fc800078e00ff */
[----:B------:R-:W-:-:S04]  /*01b0*/  IMAD.MOV R5, RZ, RZ, -R7 ;  /* 0x000000ffff057224 */ /* 0x000fc800078e0a07 */
[----:B------:R-:W-:-:S05]  /*01c0*/  IMAD R5, R6, R5, 0x10 ;  /* 0x0000001006057424 */ /* 0x000fca00078e0205 */
[----:B------:R-:W-:-:S13]  /*01d0*/  ISETP.GT.U32.AND P1, PT, R6, R5, PT ;  /* 0x000000050600720c */ /* 0x000fda0003f24070 */
[----:B------:R-:W-:Y:S02]  /*01e0*/  @!P1 IMAD.IADD R5, R5, 0x1, -R6 ;  /* 0x0000000105059824 */ /* 0x000fe400078e0a06 */
[----:B------:R-:W-:Y:S01]  /*01f0*/  @!P1 VIADD R7, R7, 0x1 ;  /* 0x0000000107079836 */ /* 0x000fe20000000000 */
[----:B------:R-:W-:Y:S02]  /*0200*/  ISETP.NE.AND P1, PT, R3, RZ, PT ;  /* 0x000000ff0300720c */ /* 0x000fe40003f25270 */
[----:B------:R-:W-:-:S13]  /*0210*/  ISETP.GE.U32.AND P0, PT, R5, R6, PT ;  /* 0x000000060500720c */ /* 0x000fda0003f06070 */
[----:B------:R-:W-:-:S05]  /*0220*/  @P0 IADD3 R7, PT, PT, R7, 0x1, RZ ;  /* 0x0000000107070810 */ /* 0x000fca0007ffe0ff */
[----:B------:R-:W-:Y:S01]  /*0230*/  @!P2 IMAD.MOV R7, RZ, RZ, -R7 ;  /* 0x000000ffff07a224 */ /* 0x000fe200078e0a07 */
[----:B------:R-:W-:Y:S02]  /*0240*/  @!P1 LOP3.LUT R7, RZ, R3, RZ, 0x33, !PT ;  /* 0x00000003ff079212 */ /* 0x000fe400078e33ff */
[----:B------:R-:W0:Y:S02]  /*0250*/  LDC R3, c[0x0][0x398] ;  /* 0x0000e600ff037b82 */ /* 0x000e240000000800 */
[-C--:B------:R-:W-:Y:S02]  /*0260*/  IABS R4, R7.reuse ;  /* 0x0000000700047213 */ /* 0x080fe40000000000 */
[----:B------:R-:W-:Y:S02]  /*0270*/  IABS R11, R7 ;  /* 0x00000007000b7213 */ /* 0x000fe40000000000 */
[----:B------:R-:W1:Y:S08]  /*0280*/  I2F.RP R5, R4 ;  /* 0x0000000400057306 */ /* 0x000e700000209400 */
[----:B-1----:R-:W1:Y:S01]  /*0290*/  MUFU.RCP R5, R5 ;  /* 0x0000000500057308 */ /* 0x002e620000001000 */
[----:B0-----:R-:W-:-:S05]  /*02a0*/  VIADD R34, R3, 0x2 ;  /* 0x0000000203227836 */ /* 0x001fca0000000000 */
[----:B------:R-:W-:-:S04]  /*02b0*/  IABS R0, R34 ;  /* 0x0000002200007213 */ /* 0x000fc80000000000 */
[----:B------:R-:W0:Y:S01]  /*02c0*/  I2F.RP R10, R0 ;  /* 0x00000000000a7306 */ /* 0x000e220000209400 */
[----:B-1----:R-:W-:-:S07]  /*02d0*/  VIADD R8, R5, 0xffffffe ;  /* 0x0ffffffe05087836 */ /* 0x002fce0000000000 */
[----:B------:R1:W2:Y:S08]  /*02e0*/  F2I.FTZ.U32.TRUNC.NTZ R9, R8 ;  /* 0x0000000800097305 */ /* 0x0002b0000021f000 */
[----:B0-----:R-:W0:Y:S01]  /*02f0*/  MUFU.RCP R10, R10 ;  /* 0x0000000a000a7308 */ /* 0x001e220000001000 */
[----:B-1----:R-:W-:Y:S02]  /*0300*/  IMAD.MOV.U32 R8, RZ, RZ, RZ ;  /* 0x000000ffff087224 */ /* 0x002fe400078e00ff */
[----:B--2---:R-:W-:-:S04]  /*0310*/  IMAD.MOV R5, RZ, RZ, -R9 ;  /* 0x000000ffff057224 */ /* 0x004fc800078e0a09 */
[----:B------:R-:W-:-:S04]  /*0320*/  IMAD R5, R5, R4, RZ ;  /* 0x0000000405057224 */ /* 0x000fc800078e02ff */
[----:B------:R-:W-:Y:S01]  /*0330*/  IMAD.HI.U32 R6, R9, R5, R8 ;  /* 0x0000000509067227 */ /* 0x000fe200078e0008 */
[----:B------:R-:W-:-:S03]  /*0340*/  SHF.R.S32.HI R9, RZ, 0x1f, R2 ;  /* 0x0000001fff097819 */ /* 0x000fc60000011402 */
[----:B------:R-:W-:Y:S01]  /*0350*/  IMAD.MOV R5, RZ, RZ, -R11 ;  /* 0x000000ffff057224 */ /* 0x000fe200078e0a0b */
[----:B------:R-:W-:Y:S01]  /*0360*/  SHF.R.S32.HI R11, RZ, 0x1f, R24 ;  /* 0x0000001fff0b7819 */ /* 0x000fe20000011418 */
[----:B------:R-:W-:Y:S01]  /*0370*/  IMAD.HI.U32 R6, R6, R13, RZ ;  /* 0x0000000d06067227 */ /* 0x000fe200078e00ff */
[----:B------:R-:W-:Y:S02]  /*0380*/  LEA.HI R9, R9, R2, RZ, 0x2 ;  /* 0x0000000209097211 */ /* 0x000fe400078f10ff */
[----:B------:R-:W-:Y:S01]  /*0390*/  LEA.HI R11, R11, R24, RZ, 0x2 ;  /* 0x000000180b0b7211 */ /* 0x000fe200078f10ff */
[----:B------:R-:W-:Y:S01]  /*03a0*/  IMAD R13, R6, R5, R13 ;  /* 0x00000005060d7224 */ /* 0x000fe200078e020d */
[----:B0-----:R-:W-:Y:S02]  /*03b0*/  IADD3 R5, PT, PT, R10, 0xffffffe, RZ ;  /* 0x0ffffffe0a057810 */ /* 0x001fe40007ffe0ff */
[----:B------:R-:W-:Y:S02]  /*03c0*/  LOP3.LUT R11, R11, 0xfffffffc, RZ, 0xc0, !PT ;  /* 0xfffffffc0b0b7812 */ /* 0x000fe400078ec0ff */
[----:B------:R-:W-:-:S02]  /*03d0*/  ISETP.GT.U32.AND P1, PT, R4, R13, PT ;  /* 0x0000000d0400720c */ /* 0x000fc40003f24070 */
[----:B------:R-:W0:Y:S01]  /*03e0*/  F2I.FTZ.U32.TRUNC.NTZ R5, R5 ;  /* 0x0000000500057305 */ /* 0x000e22000021f000 */
[----:B------:R-:W-:Y:S01]  /*03f0*/  SHF.R.S32.HI R27, RZ, 0x2, R9 ;  /* 0x00000002ff1b7819 */ /* 0x000fe20000011409 */
[----:B------:R-:W-:Y:S01]  /*0400*/  IMAD.IADD R18, R24, 0x1, -R11 ;  /* 0x0000000118127824 */ /* 0x000fe200078e0a0b */
[----:B------:R-:W-:-:S03]  /*0410*/  IABS R10, R34 ;  /* 0x00000022000a7213 */ /* 0x000fc60000000000 */
[----:B------:R-:W-:-:S05]  /*0420*/  IMAD R18, R27, R18, RZ ;  /* 0x000000121b127224 */ /* 0x000fca00078e02ff */
[----:B------:R-:W-:Y:S01]  /*0430*/  @!P1 IMAD.IADD R13, R13, 0x1, -R4 ;  /* 0x000000010d0d9824 */ /* 0x000fe200078e0a04 */
[----:B------:R-:W-:Y:S01]  /*0440*/  IABS R8, R18 ;  /* 0x0000001200087213 */ /* 0x000fe20000000000 */
[----:B------:R-:W-:Y:S01]  /*0450*/  @!P1 VIADD R6, R6, 0x1 ;  /* 0x0000000106069836 */ /* 0x000fe20000000000 */
[----:B------:R-:W-:Y:S01]  /*0460*/  ISETP.NE.AND P1, PT, R7, RZ, PT ;  /* 0x000000ff0700720c */ /* 0x000fe20003f25270 */
[----:B0-----:R-:W-:Y:S01]  /*0470*/  IMAD.MOV R9, RZ, RZ, -R5 ;  /* 0x000000ffff097224 */ /* 0x001fe200078e0a05 */
[----:B------:R-:W-:Y:S02]  /*0480*/  ISETP.GE.U32.AND P0, PT, R13, R4, PT ;  /* 0x000000040d00720c */ /* 0x000fe40003f06070 */
[----:B------:R-:W-:Y:S01]  /*0490*/  LOP3.LUT R4, R24, R7, RZ, 0x3c, !PT ;  /* 0x0000000718047212 */ /* 0x000fe200078e3cff */
[----:B------:R-:W-:-:S03]  /*04a0*/  IMAD R9, R9, R0, RZ ;  /* 0x0000000009097224 */ /* 0x000fc600078e02ff */
[----:B------:R-:W-:Y:S01]  /*04b0*/  ISETP.GE.AND P2, PT, R4, RZ, PT ;  /* 0x000000ff0400720c */ /* 0x000fe20003f46270 */
[----:B------:R-:W-:-:S04]  /*04c0*/  IMAD.MOV.U32 R4, RZ, RZ, RZ ;  /* 0x000000ffff047224 */ /* 0x000fc800078e00ff */
[----:B------:R-:W-:-:S04]  /*04d0*/  IMAD.HI.U32 R5, R5, R9, R4 ;  /* 0x0000000905057227 */ /* 0x000fc800078e0004 */
[----:B------:R-:W-:Y:S02]  /*04e0*/  @P0 VIADD R6, R6, 0x1 ;  /* 0x0000000106060836 */ /* 0x000fe40000000000 */
[----:B------:R-:W-:-:S03]  /*04f0*/  IMAD.MOV R9, RZ, RZ, -R10 ;  /* 0x000000ffff097224 */ /* 0x000fc600078e0a0a */
[----:B------:R-:W-:Y:S01]  /*0500*/  MOV R4, R6 ;  /* 0x0000000600047202 */ /* 0x000fe20000000f00 */
[----:B------:R-:W-:-:S04]  /*0510*/  IMAD.MOV.U32 R6, RZ, RZ, R8 ;  /* 0x000000ffff067224 */ /* 0x000fc800078e0008 */
[----:B------:R-:W-:-:S04]  /*0520*/  IMAD.HI.U32 R8, R5, R6, RZ ;  /* 0x0000000605087227 */ /* 0x000fc800078e00ff */
[----:B------:R-:W-:Y:S01]  /*0530*/  @!P2 IMAD.MOV R4, RZ, RZ, -R4 ;  /* 0x000000ffff04a224 */ /* 0x000fe200078e0a04 */
[----:B------:R-:W-:Y:S01]  /*0540*/  @!P1 LOP3.LUT R4, RZ, R7, RZ, 0x33, !PT ;  /* 0x00000007ff049212 */ /* 0x000fe200078e33ff */
[----:B------:R-:W-:Y:S01]  /*0550*/  IMAD R5, R8, R9, R6 ;  /* 0x0000000908057224 */ /* 0x000fe200078e0206 */
[----:B------:R-:W-:-:S03]  /*0560*/  LOP3.LUT R9, R18, R34, RZ, 0x3c, !PT ;  /* 0x0000002212097212 */ /* 0x000fc600078e3cff */
[----:B------:R-:W-:Y:S01]  /*0570*/  IMAD.MOV R6, RZ, RZ, -R4 ;  /* 0x000000ffff067224 */ /* 0x000fe200078e0a04 */
[----:B------:R-:W-:Y:S02]  /*0580*/  ISETP.GT.U32.AND P2, PT, R0, R5, PT ;  /* 0x000000050000720c */ /* 0x000fe40003f44070 */
[----:B------:R-:W-:Y:S01]  /*0590*/  ISETP.GE.AND P0, PT, R9, RZ, PT ;  /* 0x000000ff0900720c */ /* 0x000fe20003f06270 */
[----:B------:R-:W-:-:S05]  /*05a0*/  IMAD R7, R7, R6, R24 ;  /* 0x0000000607077224 */ /* 0x000fca00078e0218 */
[----:B------:R-:W-:-:S04]  /*05b0*/  PRMT R6, R7, 0x8880, RZ ;  /* 0x0000888007067816 */ /* 0x000fc800000000ff */
[----:B------:R-:W-:Y:S01]  /*05c0*/  PRMT R6, R6, 0x7710, RZ ;  /* 0x0000771006067816 */ /* 0x000fe200000000ff */
[----:B------:R-:W-:Y:S02]  /*05d0*/  @!P2 IMAD.IADD R5, R5, 0x1, -R0 ;  /* 0x000000010505a824 */ /* 0x000fe400078e0a00 */
[----:B------:R-:W-:Y:S01]  /*05e0*/  @!P2 VIADD R8, R8, 0x1 ;  /* 0x000000010808a836 */ /* 0x000fe20000000000 */
[----:B------:R-:W-:Y:S02]  /*05f0*/  SHF.R.U32.HI R6, RZ, 0xd, R6 ;  /* 0x0000000dff067819 */ /* 0x000fe40000011606 */
[----:B------:R-:W-:Y:S02]  /*0600*/  ISETP.GE.U32.AND P1, PT, R5, R0, PT ;  /* 0x000000000500720c */ /* 0x000fe40003f26070 */
[----:B------:R-:W-:-:S05]  /*0610*/  LOP3.LUT R6, R6, 0x3, RZ, 0xc0, !PT ;  /* 0x0000000306067812 */ /* 0x000fca00078ec0ff */
[----:B------:R-:W-:Y:S01]  /*0620*/  IMAD.IADD R6, R7, 0x1, R6 ;  /* 0x0000000107067824 */ /* 0x000fe200078e0206 */
[----:B------:R-:W-:-:S04]  /*0630*/  LOP3.LUT R7, R24, 0x3, RZ, 0xc0, !PT ;  /* 0x0000000318077812 */ /* 0x000fc800078ec0ff */
[----:B------:R-:W-:Y:S01]  /*0640*/  PRMT R6, R6, 0x8880, RZ ;  /* 0x0000888006067816 */ /* 0x000fe200000000ff */
[----:B------:R-:W-:Y:S01]  /*0650*/  @P1 VIADD R8, R8, 0x1 ;  /* 0x0000000108081836 */ /* 0x000fe20000000000 */
[----:B------:R-:W-:Y:S02]  /*0660*/  ISETP.NE.AND P2, PT, R7, 0x3, PT ;  /* 0x000000030700780c */ /* 0x000fe40003f45270 */
[----:B------:R-:W-:Y:S02]  /*0670*/  SHF.R.S32.HI R6, RZ, 0x2, R6 ;  /* 0x00000002ff067819 */ /* 0x000fe40000011406 */
[----:B------:R-:W-:Y:S02]  /*0680*/  ISETP.NE.AND P1, PT, R34, RZ, PT ;  /* 0x000000ff2200720c */ /* 0x000fe40003f25270 */
[----:B------:R-:W-:Y:S02]  /*0690*/  LOP3.LUT R7, RZ, R34, RZ, 0x33, !PT ;  /* 0x00000022ff077212 */ /* 0x000fe400078e33ff */
[----:B------:R-:W-:-:S02]  /*06a0*/  @!P0 IADD3 R8, PT, PT, -R8, RZ, RZ ;  /* 0x000000ff08088210 */ /* 0x000fc40007ffe1ff */
[----:B------:R-:W-:Y:S02]  /*06b0*/  PRMT R6, R6, 0x9910, RZ ;  /* 0x0000991006067816 */ /* 0x000fe400000000ff */
[----:B------:R-:W-:Y:S01]  /*06c0*/  SEL R11, R7, R8, !P1 ;  /* 0x00000008070b7207 */ /* 0x000fe20004800000 */
[----:B------:R-:W-:Y:S02]  /*06d0*/  @!P2 IMAD R27, R27, -0x3, R2 ;  /* 0xfffffffd1b1ba824 */ /* 0x000fe400078e0202 */
[-C--:B------:R-:W-:Y:S02]  /*06e0*/  IMAD R9, R6, R3.reuse, RZ ;  /* 0x0000000306097224 */ /* 0x080fe400078e02ff */
[----:B------:R-:W-:Y:S01]  /*06f0*/  IMAD R4, R4, R3, R11 ;  /* 0x0000000304047224 */ /* 0x000fe200078e020b */
[----:B------:R-:W-:Y:S01]  /*0700*/  ISETP.GE.AND P0, PT, R27, 0x1, PT ;  /* 0x000000011b00780c */ /* 0x000fe20003f06270 */
[----:B---3--:R-:W-:Y:S02]  /*0710*/  IMAD.X R2, RZ, RZ, UR5, P3 ;  /* 0x00000005ff027e24 */ /* 0x008fe400098e06ff */
[----:B------:R-:W-:-:S05]  /*0720*/  IMAD R26, R4, 0xa, R9 ;  /* 0x0000000a041a7824 */ /* 0x000fca00078e0209 */
[----:B------:R-:W-:-:S13]  /*0730*/  ISETP.GE.AND P2, PT, R26, 0x1, PT ;  /* 0x000000011a00780c */ /* 0x000fda0003f46270 */
[----:B----4-:R-:W-:Y:S05]  /*0740*/  @!P2 BRA `(.L_x_1) ;  /* 0x000000000034a947 */ /* 0x010fea0003800000 */
[----:B------:R-:W-:Y:S02]  /*0750*/  ISETP.GE.AND P3, PT, R18, RZ, PT ;  /* 0x000000ff1200720c */ /* 0x000fe40003f66270 */
[----:B------:R-:W-:Y:S01]  /*0760*/  ISETP.GT.U32.AND P2, PT, R0, R5, PT ;  /* 0x000000050000720c */ /* 0x000fe20003f44070 */
[----:B------:R-:W-:-:S05]  /*0770*/  IMAD.IADD R0, R5, 0x1, -R0 ;  /* 0x0000000105007824 */ /* 0x000fca00078e0a00 */
[----:B------:R-:W-:-:S05]  /*0780*/  SEL R0, R0, R5, !P2 ;  /* 0x0000000500007207 */ /* 0x000fca0005000000 */
[----:B------:R-:W-:-:S05]  /*0790*/  @!P3 IMAD.MOV R0, RZ, RZ, -R0 ;  /* 0x000000ffff00b224 */ /* 0x000fca00078e0a00 */
[----:B------:R-:W-:-:S05]  /*07a0*/  SEL R0, R7, R0, !P1 ;  /* 0x0000000007007207 */ /* 0x000fca0004800000 */
[----:B------:R-:W-:-:S04]  /*07b0*/  IMAD R0, R11, 0xa, R0 ;  /* 0x0000000a0b007824 */ /* 0x000fc800078e0200 */
[----:B------:R-:W-:-:S04]  /*07c0*/  IMAD.HI R3, R0, 0x66666667, RZ ;  /* 0x6666666700037827 */ /* 0x000fc800078e02ff */
[----:B------:R-:W-:Y:S01]  /*07d0*/  IMAD.IADD R35, R9, 0x1, R0 ;  /* 0x0000000109237824 */ /* 0x000fe200078e0200 */
[----:B------:R-:W-:-:S04]  /*07e0*/  SHF.R.U32.HI R4, RZ, 0x1f, R3 ;  /* 0x0000001fff047819 */ /* 0x000fc80000011603 */
[----:B------:R-:W-:-:S05]  /*07f0*/  LEA.HI.SX32 R3, R3, R4, 0x1e ;  /* 0x0000000403037211 */ /* 0x000fca00078ff2ff */
[----:B------:R-:W-:-:S04]  /*0800*/  IMAD R3, R3, -0xa, R0 ;  /* 0xfffffff603037824 */ /* 0x000fc800078e0200 */
[----:B------:R-:W-:-:S07]  /*0810*/  IMAD.IADD R26, R26, 0x1, R3 ;  /* 0x000000011a1a7824 */ /* 0x000fce00078e0203 */
.L_x_1:
[----:B------:R-:W-:Y:S05]  /*0820*/  BSYNC.RECONVERGENT B0 ;  /* 0x0000000000007941 */ /* 0x000fea0003800200 */
.L_x_0:
[----:B------:R-:W-:Y:S05]  /*0830*/  @!P0 BRA `(.L_x_2) ;  /* 0x0000001000cc8947 */ /* 0x000fea0003800000 */
[C---:B------:R-:W-:Y:S01]  /*0840*/  IMAD.IADD R33, R18.reuse, 0x1, R27 ;  /* 0x0000000112217824 */ /* 0x040fe200078e021b */
[----:B------:R-:W0:Y:S01]  /*0850*/  LDC.64 R38, c[0x0][0x358] ;  /* 0x0000d600ff267b82 */ /* 0x000e220000000a00 */
[----:B------:R-:W-:Y:S01]  /*0860*/  BSSY.RECONVERGENT B6, `(.L_x_3) ;  /* 0x0000047000067945 */ /* 0x000fe20003800200 */
[----:B------:R-:W-:Y:S02]  /*0870*/  IMAD.MOV.U32 R25, RZ, RZ, R18 ;  /* 0x000000ffff197224 */ /* 0x000fe400078e0012 */
[----:B------:R-:W-:-:S04]  /*0880*/  VIADDMNMX R3, R18, 0x1, R33, !PT ;  /* 0x0000000112037846 */ /* 0x000fc80007800121 */
[----:B------:R-:W-:-:S04]  /*0890*/  IADD3 R3, PT, PT, -R18, R3, RZ ;  /* 0x0000000312037210 */ /* 0x000fc80007ffe1ff */
[----:B------:R-:W-:-:S13]  /*08a0*/  LOP3.LUT P0, R3, R3, 0x3, RZ, 0xc0, !PT ;  /* 0x0000000303037812 */ /* 0x000fda000780c0ff */
[----:B------:R-:W-:Y:S05]  /*08b0*/  @!P0 BRA `(.L_x_4) ;  /* 0x0000000400048947 */ /* 0x000fea0003800000 */
[----:B------:R-:W1:Y:S01]  /*08c0*/  S2UR UR5, SR_CgaCtaId ;  /* 0x00000000000579c3 */ /* 0x000e620000008800 */
[----:B------:R-:W-:Y:S01]  /*08d0*/  UMOV UR4, 0x400 ;  /* 0x0000040000047882 */ /* 0x000fe20000000000 */
[----:B------:R-:W-:Y:S02]  /*08e0*/  IMAD.MOV R16, RZ, RZ, -R3 ;  /* 0x000000ffff107224 */ /* 0x000fe400078e0a03 */
[----:B------:R-:W-:Y:S01]  /*08f0*/  IMAD.MOV.U32 R25, RZ, RZ, R18 ;  /* 0x000000ffff197224 */ /* 0x000fe200078e0012 */
[----:B-1----:R-:W-:-:S06]  /*0900*/  ULEA UR4, UR5, UR4, 0x18 ;  /* 0x0000000405047291 */ /* 0x002fcc000f8ec0ff */
[----:B------:R-:W-:-:S07]  /*0910*/  LEA R17, R18, UR4, 0x2 ;  /* 0x0000000412117c11 */ /* 0x000fce000f8e10ff */
.L_x_8:
[----:B------:R-:W1:Y:S01]  /*0920*/  LDC R3, c[0x0][0x398] ;  /* 0x0000e600ff037b82 */ /* 0x000e620000000800 */
[----:B------:R-:W-:Y:S01]  /*0930*/  ISETP.GE.AND P2, PT, R25, 0x1, PT ;  /* 0x000000011900780c */ /* 0x000fe20003f46270 */
[----:B------:R-:W-:Y:S01]  /*0940*/  BSSY.RECONVERGENT B0, `(.L_x_5) ;  /* 0x000001e000007945 */ /* 0x000fe20003800200 */
[----:B------:R-:W-:Y:S02]  /*0950*/  ISETP.NE.AND P0, PT, R35, R26, PT ;  /* 0x0000001a2300720c */ /* 0x000fe40003f05270 */
[----:B------:R-:W-:-:S03]  /*0960*/  PLOP3.LUT P1, PT, PT, PT, PT, 0x8, 0x80 ;  /* 0x000000000080781c */ /* 0x000fc60003f2e170 */
[----:B------:R-:W2:Y:S01]  /*0970*/  LDC.64 R4, c[0x0][0x380] ;  /* 0x0000e000ff047b82 */ /* 0x000ea20000000a00 */
[----:B-1----:R-:W-:-:S05]  /*0980*/  IADD3 R3, PT, PT, R26, 0x8, -R3 ;  /* 0x000000081a037810 */ /* 0x002fca0007ffe803 */
[----:B------:R-:W-:Y:S05]  /*0990*/  @!P2 BRA `(.L_x_6) ;  /* 0x000000000060a947 */ /* 0x000fea0003800000 */
[-C--:B------:R-:W-:Y:S02]  /*09a0*/  IABS R0, R34.reuse ;  /* 0x0000002200007213 */ /* 0x080fe40000000000 */
[----:B------:R-:W-:Y:S02]  /*09b0*/  IABS R10, R34 ;  /* 0x00000022000a7213 */ /* 0x000fe40000000000 */
[----:B------:R-:W1:Y:S01]  /*09c0*/  I2F.RP R8, R0 ;  /* 0x0000000000087306 */ /* 0x000e620000209400 */
[----:B------:R-:W-:Y:S02]  /*09d0*/  IABS R11, R25 ;  /* 0x00000019000b7213 */ /* 0x000fe40000000000 */
[----:B------:R-:W-:Y:S02]  /*09e0*/  ISETP.GE.AND P2, PT, R25, RZ, PT ;  /* 0x000000ff1900720c */ /* 0x000fe40003f46270 */
[----:B------:R-:W-:-:S03]  /*09f0*/  ISETP.NE.AND P3, PT, R34, RZ, PT ;  /* 0x000000ff2200720c */ /* 0x000fc60003f65270 */
[----:B-1----:R-:W1:Y:S02]  /*0a00*/  MUFU.RCP R8, R8 ;  /* 0x0000000800087308 */ /* 0x002e640000001000 */
[----:B-1----:R-:W-:Y:S02]  /*0a10*/  VIADD R6, R8, 0xffffffe ;  /* 0x0ffffffe08067836 */ /* 0x002fe40000000000 */
[----:B------:R-:W-:-:S04]  /*0a20*/  IMAD.MOV R8, RZ, RZ, -R10 ;  /* 0x000000ffff087224 */ /* 0x000fc800078e0a0a */
[----:B------:R1:W3:Y:S02]  /*0a30*/  F2I.FTZ.U32.TRUNC.NTZ R7, R6 ;  /* 0x0000000600077305 */ /* 0x0002e4000021f000 */
[----:B-1----:R-:W-:Y:S02]  /*0a40*/  IMAD.MOV.U32 R6, RZ, RZ, RZ ;  /* 0x000000ffff067224 */ /* 0x002fe400078e00ff */
[----:B---3--:R-:W-:-:S04]  /*0a50*/  IMAD.MOV R9, RZ, RZ, -R7 ;  /* 0x000000ffff097224 */ /* 0x008fc800078e0a07 */
[----:B------:R-:W-:-:S04]  /*0a60*/  IMAD R9, R9, R0, RZ ;  /* 0x0000000009097224 */ /* 0x000fc800078e02ff */
[----:B------:R-:W-:Y:S01]  /*0a70*/  IMAD.HI.U32 R10, R7, R9, R6 ;  /* 0x00000009070a7227 */ /* 0x000fe200078e0006 */
[----:B------:R-:W-:-:S05]  /*0a80*/  MOV R7, R11 ;  /* 0x0000000b00077202 */ /* 0x000fca0000000f00 */
[----:B------:R-:W-:-:S04]  /*0a90*/  IMAD.HI.U32 R6, R10, R7, RZ ;  /* 0x000000070a067227 */ /* 0x000fc800078e00ff */
[----:B------:R-:W-:-:S05]  /*0aa0*/  IMAD R7, R6, R8, R7 ;  /* 0x0000000806077224 */ /* 0x000fca00078e0207 */
[----:B------:R-:W-:-:S13]  /*0ab0*/  ISETP.GT.U32.AND P1, PT, R0, R7, PT ;  /* 0x000000070000720c */ /* 0x000fda0003f24070 */
[----:B------:R-:W-:-:S05]  /*0ac0*/  @!P1 IMAD.IADD R7, R7, 0x1, -R0 ;  /* 0x0000000107079824 */ /* 0x000fca00078e0a00 */
[----:B------:R-:W-:-:S13]  /*0ad0*/  ISETP.GT.U32.AND P1, PT, R0, R7, PT ;  /* 0x000000070000720c */ /* 0x000fda0003f24070 */
[----:B------:R-:W-:-:S04]  /*0ae0*/  @!P1 IMAD.IADD R7, R7, 0x1, -R0 ;  /* 0x0000000107079824 */ /* 0x000fc800078e0a00 */
[----:B------:R-:W-:Y:S01]  /*0af0*/  @!P2 IMAD.MOV R7, RZ, RZ, -R7 ;  /* 0x000000ffff07a224 */ /* 0x000fe200078e0a07 */
[----:B------:R-:W-:-:S04]  /*0b00*/  @!P3 LOP3.LUT R7, RZ, R34, RZ, 0x33, !PT ;  /* 0x00000022ff07b212 */ /* 0x000fc800078e33ff */
[----:B------:R-:W-:-:S13]  /*0b10*/  ISETP.EQ.AND P1, PT, R7, RZ, PT ;  /* 0x000000ff0700720c */ /* 0x000fda0003f22270 */
.L_x_6:
[----:B------:R-:W-:Y:S05]  /*0b20*/  BSYNC.RECONVERGENT B0 ;  /* 0x0000000000007941 */ /* 0x000fea0003800200 */
.L_x_5:
[----:B0-----:R-:W-:Y:S02]  /*0b30*/  R2UR UR4, R38 ;  /* 0x00000000260472ca */ /* 0x001fe400000e0000 */
[----:B------:R-:W-:Y:S02]  /*0b40*/  R2UR UR5, R39 ;  /* 0x00000000270572ca */ /* 0x000fe400000e0000 */
[----:B------:R-:W-:-:S05]  /*0b50*/  @P1 SEL R26, R3, R26, P0 ;  /* 0x0000001a031a1207 */ /* 0x000fca0000000000 */
[----:B--2---:R-:W-:-:S06]  /*0b60*/  IMAD.WIDE R4, R26, 0x4, R4 ;  /* 0x000000041a047825 */ /* 0x004fcc00078e0204 */
[----:B------:R-:W2:Y:S01]  /*0b70*/  LDG.E R4, desc[UR4][R4.64] ;  /* 0x0000000404047981 */ /* 0x000ea2000c1e1900 */
[----:B------:R-:W-:Y:S01]  /*0b80*/  UISETP.NE.AND UP0, UPT, UR36, 0x8, UPT ;  /* 0x000000082400788c */ /* 0x000fe2000bf05270 */
[----:B------:R-:W-:-:S05]  /*0b90*/  VIADD R16, R16, 0x1 ;  /* 0x0000000110107836 */ /* 0x000fca0000000000 */
[----:B------:R-:W-:-:S04]  /*0ba0*/  ISETP.NE.AND P0, PT, R16, RZ, PT ;  /* 0x000000ff1000720c */ /* 0x000fc80003f05270 */
[----:B------:R-:W-:Y:S01]  /*0bb0*/  P2R R19, PR, RZ, 0x1 ;  /* 0x00000001ff137803 */ /* 0x000fe20000000000 */
[----:B--2---:R0:W-:Y:S01]  /*0bc0*/  STS [R17], R4 ;  /* 0x0000000411007388 */ /* 0x0041e20000000800 */
[----:B------:R-:W-:Y:S07]  /*0bd0*/  BRA.U UP0, `(.L_x_7) ;  /* 0x0000000100287547 */ /* 0x000fee000b800000 */
[----:B------:R-:W-:Y:S01]  /*0be0*/  MOV R8, 0x0 ;  /* 0x0000000000087802 */ /* 0x000fe20000000f00 */
[----:B------:R1:W-:Y:S01]  /*0bf0*/  STL.128 [R1], R24 ;  /* 0x0000001801007387 */ /* 0x0003e20000100c00 */
[----:B------:R-:W0:Y:S01]  /*0c00*/  LDCU.64 UR4, c[0x4][0x8] ;  /* 0x01000100ff0477ac */ /* 0x000e220008000a00 */
[----:B------:R-:W-:Y:S01]  /*0c10*/  IMAD.MOV.U32 R6, RZ, RZ, R32 ;  /* 0x000000ffff067224 */ /* 0x000fe200078e0020 */
[----:B------:R-:W-:Y:S02]  /*0c20*/  MOV R7, R2 ;  /* 0x0000000200077202 */ /* 0x000fe40000000f00 */
[----:B------:R-:W2:Y:S01]  /*0c30*/  LDC.64 R8, c[0x4][R8] ;  /* 0x0100000008087b82 */ /* 0x000ea20000000a00 */
[----:B0-----:R-:W-:Y:S02]  /*0c40*/  IMAD.U32 R4, RZ, RZ, UR4 ;  /* 0x00000004ff047e24 */ /* 0x001fe4000f8e00ff */
[----:B-1----:R-:W-:-:S07]  /*0c50*/  IMAD.U32 R5, RZ, RZ, UR5 ;  /* 0x00000005ff057e24 */ /* 0x002fce000f8e00ff */
[----:B------:R-:W-:-:S07]  /*0c60*/  LEPC R20, `(.L_x_7) ;  /* 0x000000001014794e */ /* 0x000fce0000000000 */
[----:B--2---:R-:W-:Y:S05]  /*0c70*/  CALL.ABS.NOINC R8 ;  /* 0x0000000008007343 */ /* 0x004fea0003c00000 */
.L_x_7:
[----:B------:R-:W-:Y:S01]  /*0c80*/  ISETP.NE.AND P6, PT, R19, RZ, PT ;  /* 0x000000ff1300720c */ /* 0x000fe20003fc5270 */
[----:B------:R-:W-:Y:S02]  /*0c90*/  VIADD R26, R26, 0x1 ;  /* 0x000000011a1a7836 */ /* 0x000fe40000000000 */
[----:B0-----:R-:W-:Y:S02]  /*0ca0*/  VIADD R17, R17, 0x4 ;  /* 0x0000000411117836 */ /* 0x001fe40000000000 */
[----:B------:R-:W-:-:S08]  /*0cb0*/  VIADD R25, R25, 0x1 ;  /* 0x0000000119197836 */ /* 0x000fd00000000000 */
[----:B------:R-:W-:Y:S05]  /*0cc0*/  @P6 BRA `(.L_x_8) ;  /* 0xfffffffc00146947 */ /* 0x000fea000383ffff */
.L_x_4:
[----:B------:R-:W-:Y:S05]  /*0cd0*/  BSYNC.RECONVERGENT B6 ;  /* 0x0000000000067941 */ /* 0x000fea0003800200 */
.L_x_3:
[----:B------:R-:W-:-:S05]  /*0ce0*/  VIADDMNMX R3, R18, 0x1, R33, !PT ;  /* 0x0000000112037846 */ /* 0x000fca0007800121 */
[----:B------:R-:W-:-:S05]  /*0cf0*/  IMAD.IADD R0, R18, 0x1, -R3 ;  /* 0x0000000112007824 */ /* 0x000fca00078e0a03 */
[----:B------:R-:W-:-:S13]  /*0d00*/  ISETP.GT.U32.AND P0, PT, R0, -0x4, PT ;  /* 0xfffffffc0000780c */ /* 0x000fda0003f04070 */
[----:B------:R-:W-:Y:S05]  /*0d10*/  @P0 BRA `(.L_x_2) ;  /* 0x0000000c00940947 */ /* 0x000fea0003800000 */
[----:B------:R-:W1:Y:S01]  /*0d20*/  S2UR UR5, SR_CgaCtaId ;  /* 0x00000000000579c3 */ /* 0x000e620000008800 */
[----:B------:R-:W-:Y:S02]  /*0d30*/  UMOV UR4, 0x400 ;  /* 0x0000040000047882 */ /* 0x000fe40000000000 */
[----:B-1----:R-:W-:-:S06]  /*0d40*/  ULEA UR4, UR5, UR4, 0x18 ;  /* 0x0000000405047291 */ /* 0x002fcc000f8ec0ff */
[C---:B------:R-:W-:Y:S01]  /*0d50*/  LEA R36, R25.reuse, UR4, 0x2 ;  /* 0x0000000419247c11 */ /* 0x040fe2000f8e10ff */
[----:B------:R-:W-:-:S04]  /*0d60*/  VIADD R25, R25, 0x1 ;  /* 0x0000000119197836 */ /* 0x000fc80000000000 */
[----:B------:R-:W-:-:S07]  /*0d70*/  VIADD R36, R36, 0x8 ;  /* 0x0000000824247836 */ /* 0x000fce0000000000 */
.L_x_21:
[----:B------:R-:W1:Y:S01]  /*0d80*/  LDC R3, c[0x0][0x398] ;  /* 0x0000e600ff037b82 */ /* 0x000e620000000800 */
[----:B------:R-:W-:Y:S01]  /*0d90*/  VIADD R29, R25, 0xffffffff ;  /* 0xffffffff191d7836 */ /* 0x000fe20000000000 */
[----:B------:R-:W-:Y:S01]  /*0da0*/  MOV R30, R26 ;  /* 0x0000001a001e7202 */ /* 0x000fe20000000f00 */
[----:B------:R-:W-:Y:S01]  /*0db0*/  BSSY.RECONVERGENT B0, `(.L_x_9) ;  /* 0x000001f000007945 */ /* 0x000fe20003800200 */
[----:B------:R-:W-:Y:S02]  /*0dc0*/  PLOP3.LUT P1, PT, PT, PT, PT, 0x8, 0x80 ;  /* 0x000000000080781c */ /* 0x000fe40003f2e170 */
[----:B------:R-:W-:Y:S02]  /*0dd0*/  ISETP.GE.AND P2, PT, R29, 0x1, PT ;  /* 0x000000011d00780c */ /* 0x000fe40003f46270 */
[----:B------:R-:W2:Y:S01]  /*0de0*/  LDC.64 R4, c[0x0][0x380] ;  /* 0x0000e000ff047b82 */ /* 0x000ea20000000a00 */
[----:B------:R-:W-:Y:S02]  /*0df0*/  ISETP.NE.AND P0, PT, R35, R30, PT ;  /* 0x0000001e2300720c */ /* 0x000fe40003f05270 */
[----:B-1----:R-:W-:-:S08]  /*0e00*/  IADD3 R3, PT, PT, R30, 0x8, -R3 ;  /* 0x000000081e037810 */ /* 0x002fd00007ffe803 */
        /* <DEDUP_REMOVED lines=14> */
[----:B------:R-:W-:-:S04]  /*0ef0*/  IMAD.HI.U32 R10, R7, R9, R6 ;  /* 0x00000009070a7227 */ /* 0x000fc800078e0006 */
[----:B------:R-:W-:-:S04]  /*0f00*/  IMAD.MOV.U32 R7, RZ, RZ, R11 ;  /* 0x000000ffff077224 */ /* 0x000fc800078e000b */
[----:B------:R-:W-:-:S04]  /*0f10*/  IMAD.HI.U32 R6, R10, R7, RZ ;  /* 0x000000070a067227 */ /* 0x000fc800078e00ff */
[----:B------:R-:W-:-:S05]  /*0f20*/  IMAD R7, R6, R8, R7 ;  /* 0x0000000806077224 */ /* 0x000fca00078e0207 */
[----:B------:R-:W-:-:S13]  /*0f30*/  ISETP.GT.U32.AND P1, PT, R0, R7, PT ;  /* 0x000000070000720c */ /* 0x000fda0003f24070 */
[----:B------:R-:W-:-:S05]  /*0f40*/  @!P1 IMAD.IADD R7, R7, 0x1, -R0 ;  /* 0x0000000107079824 */ /* 0x000fca00078e0a00 */
[----:B------:R-:W-:-:S13]  /*0f50*/  ISETP.GT.U32.AND P1, PT, R0, R7, PT ;  /* 0x000000070000720c */ /* 0x000fda0003f24070 */
[----:B------:R-:W-:-:S05]  /*0f60*/  @!P1 IMAD.IADD R7, R7, 0x1, -R0 ;  /* 0x0000000107079824 */ /* 0x000fca00078e0a00 */
[----:B------:R-:W-:Y:S02]  /*0f70*/  @!P2 IADD3 R7, PT, PT, -R7, RZ, RZ ;  /* 0x000000ff0707a210 */ /* 0x000fe40007ffe1ff */
[----:B------:R-:W-:-:S04]  /*0f80*/  @!P3 LOP3.LUT R7, RZ, R34, RZ, 0x33, !PT ;  /* 0x00000022ff07b212 */ /* 0x000fc800078e33ff */
[----:B------:R-:W-:-:S13]  /*0f90*/  ISETP.EQ.AND P1, PT, R7, RZ, PT ;  /* 0x000000ff0700720c */ /* 0x000fda0003f22270 */
.L_x_10:
[----:B------:R-:W-:Y:S05]  /*0fa0*/  BSYNC.RECONVERGENT B0 ;  /* 0x0000000000007941 */ /* 0x000fea0003800200 */
.L_x_9:
[----:B0-----:R-:W-:Y:S02]  /*0fb0*/  R2UR UR4, R38 ;  /* 0x00000000260472ca */ /* 0x001fe400000e0000 */
[----:B------:R-:W-:Y:S02]  /*0fc0*/  R2UR UR5, R39 ;  /* 0x00000000270572ca */ /* 0x000fe400000e0000 */
[----:B------:R-:W-:-:S05]  /*0fd0*/  @P1 SEL R30, R3, R30, P0 ;  /* 0x0000001e031e1207 */ /* 0x000fca0000000000 */
[----:B--2---:R-:W-:-:S06]  /*0fe0*/  IMAD.WIDE R4, R30, 0x4, R4 ;  /* 0x000000041e047825 */ /* 0x004fcc00078e0204 */
[----:B------:R-:W2:Y:S01]  /*0ff0*/  LDG.E R5, desc[UR4][R4.64] ;  /* 0x0000000404057981 */ /* 0x000ea2000c1e1900 */
[----:B------:R-:W-:-:S03]  /*1000*/  UISETP.NE.AND UP0, UPT, UR36, 0x8, UPT ;  /* 0x000000082400788c */ /* 0x000fc6000bf05270 */
[----:B--2---:R0:W-:Y:S06]  /*1010*/  STS [R36+-0x8], R5 ;  /* 0xfffff80524007388 */ /* 0x0041ec0000000800 */
[----:B------:R-:W-:Y:S05]  /*1020*/  BRA.U UP0, `(.L_x_11) ;  /* 0x0000000100307547 */ /* 0x000fea000b800000 */
[----:B------:R-:W-:Y:S01]  /*1030*/  MOV R8, 0x0 ;  /* 0x0000000000087802 */ /* 0x000fe20000000f00 */
[----:B------:R-:W-:Y:S01]  /*1040*/  IMAD.MOV.U32 R28, RZ, RZ, R24 ;  /* 0x000000ffff1c7224 */ /* 0x000fe200078e0018 */
[----:B------:R-:W1:Y:S01]  /*1050*/  LDCU.64 UR4, c[0x4][0x8] ;  /* 0x01000100ff0477ac */ /* 0x000e620008000a00 */
[----:B------:R-:W-:Y:S02]  /*1060*/  IMAD.MOV.U32 R31, RZ, RZ, R27 ;  /* 0x000000ffff1f7224 */ /* 0x000fe400078e001b */
[----:B------:R-:W-:Y:S01]  /*1070*/  IMAD.MOV.U32 R6, RZ, RZ, R32 ;  /* 0x000000ffff067224 */ /* 0x000fe200078e0020 */
[----:B------:R-:W2:Y:S01]  /*1080*/  LDC.64 R8, c[0x4][R8] ;  /* 0x0100000008087b82 */ /* 0x000ea20000000a00 */
[----:B------:R-:W-:Y:S01]  /*1090*/  IMAD.MOV.U32 R7, RZ, RZ, R2 ;  /* 0x000000ffff077224 */ /* 0x000fe200078e0002 */
[----:B------:R3:W-:Y:S01]  /*10a0*/  STL.128 [R1], R28 ;  /* 0x0000001c01007387 */ /* 0x0007e20000100c00 */
[----:B-1----:R-:W-:Y:S02]  /*10b0*/  IMAD.U32 R4, RZ, RZ, UR4 ;  /* 0x00000004ff047e24 */ /* 0x002fe4000f8e00ff */
[----:B0-----:R-:W-:-:S07]  /*10c0*/  IMAD.U32 R5, RZ, RZ, UR5 ;  /* 0x00000005ff057e24 */ /* 0x001fce000f8e00ff */
[----:B------:R-:W-:-:S07]  /*10d0*/  LEPC R20, `(.L_x_11) ;  /* 0x000000001014794e */ /* 0x000fce0000000000 */
[----:B--23--:R-:W-:Y:S05]  /*10e0*/  CALL.ABS.NOINC R8 ;  /* 0x0000000008007343 */ /* 0x00cfea0003c00000 */
.L_x_11:
[----:B0-----:R-:W0:Y:S01]  /*10f0*/  LDC.64 R4, c[0x0][0x380] ;  /* 0x0000e000ff047b82 */ /* 0x001e220000000a00 */
[----:B------:R-:W-:Y:S01]  /*1100*/  ISETP.GE.AND P2, PT, R29, RZ, PT ;  /* 0x000000ff1d00720c */ /* 0x000fe20003f46270 */
[----:B------:R-:W-:Y:S01]  /*1110*/  BSSY.RECONVERGENT B0, `(.L_x_12) ;  /* 0x000001f000007945 */ /* 0x000fe20003800200 */
[----:B------:R-:W-:Y:S02]  /*1120*/  IADD3 R26, PT, PT, R30, 0x1, RZ ;  /* 0x000000011e1a7810 */ /* 0x000fe40007ffe0ff */
[----:B------:R-:W-:Y:S02]  /*1130*/  PLOP3.LUT P1, PT, PT, PT, PT, 0x8, 0x80 ;  /* 0x000000000080781c */ /* 0x000fe40003f2e170 */
[----:B------:R-:W-:Y:S01]  /*1140*/  ISETP.NE.AND P0, PT, R35, R26, PT ;  /* 0x0000001a2300720c */ /* 0x000fe20003f05270 */
[----:B------:R-:W-:-:S04]  /*1150*/  VIADD R3, R26, -UR37 ;  /* 0x800000251a037c36 */ /* 0x000fc80008000000 */
[----:B------:R-:W-:Y:S02]  /*1160*/  VIADD R3, R3, 0x8 ;  /* 0x0000000803037836 */ /* 0x000fe40000000000 */
[----:B------:R-:W-:Y:S06]  /*1170*/  @!P2 BRA `(.L_x_13) ;  /* 0x000000000060a947 */ /* 0x000fec0003800000 */
        /* <DEDUP_REMOVED lines=9> */
[----:B------:R1:W2:Y:S02]  /*1210*/  F2I.FTZ.U32.TRUNC.NTZ R7, R6 ;  /* 0x0000000600077305 */ /* 0x0002a4000021f000 */
[----:B-1----:R-:W-:Y:S02]  /*1220*/  IMAD.MOV.U32 R6, RZ, RZ, RZ ;  /* 0x000000ffff067224 */ /* 0x002fe400078e00ff */
[----:B--2---:R-:W-:-:S04]  /*1230*/  IMAD.MOV R9, RZ, RZ, -R7 ;  /* 0x000000ffff097224 */ /* 0x004fc800078e0a07 */
        /* <DEDUP_REMOVED lines=12> */
.L_x_13:
[----:B------:R-:W-:Y:S05]  /*1300*/  BSYNC.RECONVERGENT B0 ;  /* 0x0000000000007941 */ /* 0x000fea0003800200 */
.L_x_12:
[----:B------:R-:W-:Y:S02]  /*1310*/  R2UR UR4, R38 ;  /* 0x00000000260472ca */ /* 0x000fe400000e0000 */
[----:B------:R-:W-:Y:S02]  /*1320*/  R2UR UR5, R39 ;  /* 0x00000000270572ca */ /* 0x000fe400000e0000 */
[----:B------:R-:W-:-:S05]  /*1330*/  @P1 SEL R26, R3, R26, P0 ;  /* 0x0000001a031a1207 */ /* 0x000fca0000000000 */
[----:B0-----:R-:W-:-:S06]  /*1340*/  IMAD.WIDE R4, R26, 0x4, R4 ;  /* 0x000000041a047825 */ /* 0x001fcc00078e0204 */
[----:B------:R-:W2:Y:S01]  /*1350*/  LDG.E R5, desc[UR4][R4.64] ;  /* 0x0000000404057981 */ /* 0x000ea2000c1e1900 */
[----:B------:R-:W-:Y:S01]  /*1360*/  UISETP.NE.AND UP0, UPT, UR36, 0x8, UPT ;  /* 0x000000082400788c */ /* 0x000fe2000bf05270 */
[----:B------:R-:W-:Y:S02]  /*1370*/  VIADD R17, R25, 0x2 ;  /* 0x0000000219117836 */ /* 0x000fe40000000000 */
[----:B--2---:R0:W-:Y:S06]  /*1380*/  STS [R36+-0x4], R5 ;  /* 0xfffffc0524007388 */ /* 0x0041ec0000000800 */
[----:B------:R-:W-:Y:S05]  /*1390*/  BRA.U UP0, `(.L_x_14) ;  /* 0x0000000100287547 */ /* 0x000fea000b800000 */
[----:B------:R-:W-:Y:S01]  /*13a0*/  MOV R8, 0x0 ;  /* 0x0000000000087802 */ /* 0x000fe20000000f00 */
[----:B------:R1:W-:Y:S01]  /*13b0*/  STL.128 [R1], R24 ;  /* 0x0000001801007387 */ /* 0x0003e20000100c00 */
[----:B------:R-:W2:Y:S01]  /*13c0*/  LDCU.64 UR4, c[0x4][0x8] ;  /* 0x01000100ff0477ac */ /* 0x000ea20008000a00 */
[----:B------:R-:W-:Y:S01]  /*13d0*/  MOV R6, R32 ;  /* 0x0000002000067202 */ /* 0x000fe20000000f00 */
[----:B------:R-:W-:Y:S02]  /*13e0*/  IMAD.MOV.U32 R7, RZ, RZ, R2 ;  /* 0x000000ffff077224 */ /* 0x000fe400078e0002 */
[----:B------:R-:W3:Y:S01]  /*13f0*/  LDC.64 R8, c[0x4][R8] ;  /* 0x0100000008087b82 */ /* 0x000ee20000000a00 */
[----:B--2---:R-:W-:Y:S02]  /*1400*/  IMAD.U32 R4, RZ, RZ, UR4 ;  /* 0x00000004ff047e24 */ /* 0x004fe4000f8e00ff */
[----:B01----:R-:W-:-:S07]  /*1410*/  IMAD.U32 R5, RZ, RZ, UR5 ;  /* 0x00000005ff057e24 */ /* 0x003fce000f8e00ff */
[----:B------:R-:W-:-:S07]  /*1420*/  LEPC R20, `(.L_x_14) ;  /* 0x000000001014794e */ /* 0x000fce0000000000 */
[----:B---3--:R-:W-:Y:S05]  /*1430*/  CALL.ABS.NOINC R8 ;  /* 0x0000000008007343 */ /* 0x008fea0003c00000 */
.L_x_14:
[----:B0-----:R-:W0:Y:S01]  /*1440*/  LDC.64 R4, c[0x0][0x380] ;  /* 0x0000e000ff047b82 */ /* 0x001e220000000a00 */
[----:B------:R-:W-:Y:S01]  /*1450*/  ISETP.GE.AND P2, PT, R29, -0x1, PT ;  /* 0xffffffff1d00780c */ /* 0x000fe20003f46270 */
[----:B------:R-:W-:Y:S01]  /*1460*/  VIADD R22, R26, 0x1 ;  /* 0x000000011a167836 */ /* 0x000fe20000000000 */
[----:B------:R-:W-:Y:S01]  /*1470*/  BSSY.RECONVERGENT B0, `(.L_x_15) ;  /* 0x000001f000007945 */ /* 0x000fe20003800200 */
[----:B------:R-:W-:Y:S01]  /*1480*/  PLOP3.LUT P1, PT, PT, PT, PT, 0x8, 0x80 ;  /* 0x000000000080781c */ /* 0x000fe20003f2e170 */
[----:B------:R-:W-:Y:S02]  /*1490*/  VIADD R21, R25, 0x1 ;  /* 0x0000000119157836 */ /* 0x000fe40000000000 */
[----:B------:R-:W-:Y:S01]  /*14a0*/  VIADD R3, R22, -UR37 ;  /* 0x8000002516037c36 */ /* 0x000fe20008000000 */
[----:B------:R-:W-:-:S03]  /*14b0*/  ISETP.NE.AND P0, PT, R35, R22, PT ;  /* 0x000000162300720c */ /* 0x000fc60003f05270 */
[----:B------:R-:W-:-:S03]  /*14c0*/  VIADD R3, R3, 0x8 ;  /* 0x0000000803037836 */ /* 0x000fc60000000000 */
[----:B------:R-:W-:Y:S07]  /*14d0*/  @!P2 BRA `(.L_x_16) ;  /* 0x000000000060a947 */ /* 0x000fee0003800000 */
        /* <DEDUP_REMOVED lines=10> */
[----:B-1----:R-:W-:Y:S01]  /*1580*/  IMAD.MOV.U32 R6, RZ, RZ, RZ ;  /* 0x000000ffff067224 */ /* 0x002fe200078e00ff */
[----:B--2---:R-:W-:-:S05]  /*1590*/  IADD3 R9, PT, PT, RZ, -R7, RZ ;  /* 0x80000007ff097210 */ /* 0x004fca0007ffe0ff */
        /* <DEDUP_REMOVED lines=12> */
.L_x_16:
[----:B------:R-:W-:Y:S05]  /*1660*/  BSYNC.RECONVERGENT B0 ;  /* 0x0000000000007941 */ /* 0x000fea0003800200 */
.L_x_15:
[----:B------:R-:W-:Y:S02]  /*1670*/  R2UR UR4, R38 ;  /* 0x00000000260472ca */ /* 0x000fe400000e0000 */
[----:B------:R-:W-:Y:S02]  /*1680*/  R2UR UR5, R39 ;  /* 0x00000000270572ca */ /* 0x000fe400000e0000 */
[----:B------:R-:W-:-:S05]  /*1690*/  @P1 SEL R22, R3, R22, P0 ;  /* 0x0000001603161207 */ /* 0x000fca0000000000 */
[----:B0-----:R-:W-:-:S06]  /*16a0*/  IMAD.WIDE R4, R22, 0x4, R4 ;  /* 0x0000000416047825 */ /* 0x001fcc00078e0204 */
[----:B------:R-:W2:Y:S01]  /*16b0*/  LDG.E R5, desc[UR4][R4.64] ;  /* 0x0000000404057981 */ /* 0x000ea2000c1e1900 */
[----:B------:R-:W-:-:S03]  /*16c0*/  UISETP.NE.AND UP0, UPT, UR36, 0x8, UPT ;  /* 0x000000082400788c */ /* 0x000fc6000bf05270 */
[----:B--2---:R0:W-:Y:S06]  /*16d0*/  STS [R36], R5 ;  /* 0x0000000524007388 */ /* 0x0041ec0000000800 */
[----:B------:R-:W-:Y:S05]  /*16e0*/  BRA.U UP0, `(.L_x_17) ;  /* 0x0000000100307547 */ /* 0x000fea000b800000 */
[----:B------:R-:W-:Y:S01]  /*16f0*/  MOV R8, 0x0 ;  /* 0x0000000000087802 */ /* 0x000fe20000000f00 */
[----:B------:R-:W-:Y:S01]  /*1700*/  IMAD.MOV.U32 R23, RZ, RZ, R27 ;  /* 0x000000ffff177224 */ /* 0x000fe200078e001b */
[----:B------:R-:W-:Y:S01]  /*1710*/  MOV R20, R24 ;  /* 0x0000001800147202 */ /* 0x000fe20000000f00 */
[----:B------:R-:W1:Y:S01]  /*1720*/  LDCU.64 UR4, c[0x4][0x8] ;  /* 0x01000100ff0477ac */ /* 0x000e620008000a00 */
[----:B------:R-:W-:Y:S02]  /*1730*/  IMAD.MOV.U32 R6, RZ, RZ, R32 ;  /* 0x000000ffff067224 */ /* 0x000fe400078e0020 */
[----:B------:R-:W2:Y:S01]  /*1740*/  LDC.64 R8, c[0x4][R8] ;  /* 0x0100000008087b82 */ /* 0x000ea20000000a00 */
[----:B------:R3:W-:Y:S01]  /*1750*/  STL.128 [R1], R20 ;  /* 0x0000001401007387 */ /* 0x0007e20000100c00 */
[----:B------:R-:W-:Y:S02]  /*1760*/  IMAD.MOV.U32 R7, RZ, RZ, R2 ;  /* 0x000000ffff077224 */ /* 0x000fe400078e0002 */
[----:B-1----:R-:W-:-:S02]  /*1770*/  IMAD.U32 R4, RZ, RZ, UR4 ;  /* 0x00000004ff047e24 */ /* 0x002fc4000f8e00ff */
[----:B0--3--:R-:W-:-:S07]  /*1780*/  IMAD.U32 R5, RZ, RZ, UR5 ;  /* 0x00000005ff057e24 */ /* 0x009fce000f8e00ff */
[----:B------:R-:W-:-:S07]  /*1790*/  LEPC R20, `(.L_x_17) ;  /* 0x000000001014794e */ /* 0x000fce0000000000 */
[----:B--2---:R-:W-:Y:S05]  /*17a0*/  CALL.ABS.NOINC R8 ;  /* 0x0000000008007343 */ /* 0x004fea0003c00000 */
.L_x_17:
[----:B0-----:R-:W0:Y:S01]  /*17b0*/  LDC.64 R4, c[0x0][0x380] ;  /* 0x0000e000ff047b82 */ /* 0x001e220000000a00 */
[----:B------:R-:W-:Y:S01]  /*17c0*/  ISETP.GE.AND P2, PT, R29, -0x2, PT ;  /* 0xfffffffe1d00780c */ /* 0x000fe20003f46270 */
[----:B------:R-:W-:Y:S01]  /*17d0*/  VIADD R18, R22, 0x1 ;  /* 0x0000000116127836 */ /* 0x000fe20000000000 */
[----:B------:R-:W-:Y:S01]  /*17e0*/  BSSY.RECONVERGENT B0, `(.L_x_18) ;  /* 0x000001e000007945 */ /* 0x000fe20003800200 */
[----:B------:R-:W-:-:S03]  /*17f0*/  PLOP3.LUT P1, PT, PT, PT, PT, 0x8, 0x80 ;  /* 0x000000000080781c */ /* 0x000fc60003f2e170 */
[----:B------:R-:W-:Y:S02]  /*1800*/  IADD3 R3, PT, PT, R18, -UR37, RZ ;  /* 0x8000002512037c10 */ /* 0x000fe4000fffe0ff */
[----:B------:R-:W-:-:S03]  /*1810*/  ISETP.NE.AND P0, PT, R35, R18, PT ;  /* 0x000000122300720c */ /* 0x000fc60003f05270 */
[----:B------:R-:W-:Y:S02]  /*1820*/  VIADD R3, R3, 0x8 ;  /* 0x0000000803037836 */ /* 0x000fe40000000000 */
[----:B------:R-:W-:Y:S08]  /*1830*/  @!P2 BRA `(.L_x_19) ;  /* 0x000000000060a947 */ /* 0x000ff00003800000 */
        /* <DEDUP_REMOVED lines=13> */
[----:B------:R-:W-:-:S04]  /*1910*/  IMAD.HI.U32 R10, R7, R9, R6 ;  /* 0x00000009070a7227 */ /* 0x000fc800078e0006 */
[----:B------:R-:W-:-:S04]  /*1920*/  IMAD.MOV.U32 R7, RZ, RZ, R11 ;  /* 0x000000ffff077224 */ /* 0x000fc800078e000b */
[----:B------:R-:W-:-:S04]  /*1930*/  IMAD.HI.U32 R6, R10, R7, RZ ;  /* 0x000000070a067227 */ /* 0x000fc800078e00ff */
[----:B------:R-:W-:-:S05]  /*1940*/  IMAD R7, R6, R8, R7 ;  /* 0x0000000806077224 */ /* 0x000fca00078e0207 */
[----:B------:R-:W-:-:S13]  /*1950*/  ISETP.GT.U32.AND P1, PT, R0, R7, PT ;  /* 0x000000070000720c */ /* 0x000fda0003f24070 */
[----:B------:R-:W-:-:S04]  /*1960*/  @!P1 IADD3 R7, PT, PT, R7, -R0, RZ ;  /* 0x8000000007079210 */ /* 0x000fc80007ffe0ff */
[----:B------:R-:W-:-:S13]  /*1970*/  ISETP.GT.U32.AND P1, PT, R0, R7, PT ;  /* 0x000000070000720c */ /* 0x000fda0003f24070 */
[----:B------:R-:W-:-:S04]  /*1980*/  @!P1 IMAD.IADD R7, R7, 0x1, -R0 ;  /* 0x0000000107079824 */ /* 0x000fc800078e0a00 */
[----:B------:R-:W-:Y:S01]  /*1990*/  @!P2 IMAD.MOV R7, RZ, RZ, -R7 ;  /* 0x000000ffff07a224 */ /* 0x000fe200078e0a07 */
[----:B------:R-:W-:-:S04]  /*19a0*/  @!P3 LOP3.LUT R7, RZ, R34, RZ, 0x33, !PT ;  /* 0x00000022ff07b212 */ /* 0x000fc800078e33ff */
[----:B------:R-:W-:-:S13]  /*19b0*/  ISETP.EQ.AND P1, PT, R7, RZ, PT ;  /* 0x000000ff0700720c */ /* 0x000fda0003f22270 */
.L_x_19:
[----:B------:R-:W-:Y:S05]  /*19c0*/  BSYNC.RECONVERGENT B0 ;  /* 0x0000000000007941 */ /* 0x000fea0003800200 */
.L_x_18:
[----:B------:R-:W-:Y:S02]  /*19d0*/  R2UR UR4, R38 ;  /* 0x00000000260472ca */ /* 0x000fe400000e0000 */
[----:B------:R-:W-:Y:S02]  /*19e0*/  R2UR UR5, R39 ;  /* 0x00000000270572ca */ /* 0x000fe400000e0000 */
[----:B------:R-:W-:-:S05]  /*19f0*/  @P1 SEL R18, R3, R18, P0 ;  /* 0x0000001203121207 */ /* 0x000fca0000000000 */
[----:B0-----:R-:W-:-:S06]  /*1a00*/  IMAD.WIDE R4, R18, 0x4, R4 ;  /* 0x0000000412047825 */ /* 0x001fcc00078e0204 */
[----:B------:R-:W2:Y:S01]  /*1a10*/  LDG.E R5, desc[UR4][R4.64] ;  /* 0x0000000404057981 */ /* 0x000ea2000c1e1900 */
[----:B------:R-:W-:-:S03]  /*1a20*/  UISETP.NE.AND UP0, UPT, UR36, 0x8, UPT ;  /* 0x000000082400788c */ /* 0x000fc6000bf05270 */
[----:B--2---:R0:W-:Y:S06]  /*1a30*/  STS [R36+0x4], R5 ;  /* 0x0000040524007388 */ /* 0x0041ec0000000800 */
[----:B------:R-:W-:Y:S05]  /*1a40*/  BRA.U UP0, `(.L_x_20) ;  /* 0x0000000100307547 */ /* 0x000fea000b800000 */
[----:B------:R-:W-:Y:S01]  /*1a50*/  MOV R8, 0x0 ;  /* 0x0000000000087802 */ /* 0x000fe20000000f00 */
[----:B------:R-:W-:Y:S01]  /*1a60*/  IMAD.MOV.U32 R16, RZ, RZ, R24 ;  /* 0x000000ffff107224 */ /* 0x000fe200078e0018 */
[----:B------:R-:W1:Y:S01]  /*1a70*/  LDCU.64 UR4, c[0x4][0x8] ;  /* 0x01000100ff0477ac */ /* 0x000e620008000a00 */
[----:B------:R-:W-:Y:S01]  /*1a80*/  IMAD.MOV.U32 R19, RZ, RZ, R27 ;  /* 0x000000ffff137224 */ /* 0x000fe200078e001b */
[----:B------:R-:W-:Y:S01]  /*1a90*/  MOV R6, R32 ;  /* 0x0000002000067202 */ /* 0x000fe20000000f00 */
[----:B------:R-:W-:Y:S01]  /*1aa0*/  IMAD.MOV.U32 R7, RZ, RZ, R2 ;  /* 0x000000ffff077224 */ /* 0x000fe200078e0002 */
[----:B------:R-:W2:Y:S02]  /*1ab0*/  LDC.64 R8, c[0x4][R8] ;  /* 0x0100000008087b82 */ /* 0x000ea40000000a00 */
[----:B------:R3:W-:Y:S01]  /*1ac0*/  STL.128 [R1], R16 ;  /* 0x0000001001007387 */ /* 0x0007e20000100c00 */
[----:B-1----:R-:W-:Y:S02]  /*1ad0*/  IMAD.U32 R4, RZ, RZ, UR4 ;  /* 0x00000004ff047e24 */ /* 0x002fe4000f8e00ff */
[----:B0-----:R-:W-:-:S07]  /*1ae0*/  IMAD.U32 R5, RZ, RZ, UR5 ;  /* 0x00000005ff057e24 */ /* 0x001fce000f8e00ff */
[----:B------:R-:W-:-:S07]  /*1af0*/  LEPC R20, `(.L_x_20) ;  /* 0x000000001014794e */ /* 0x000fce0000000000 */
[----:B--23--:R-:W-:Y:S05]  /*1b00*/  CALL.ABS.NOINC R8 ;  /* 0x0000000008007343 */ /* 0x00cfea0003c00000 */
.L_x_20:
[C---:B------:R-:W-:Y:S02]  /*1b10*/  VIADD R0, R25.reuse, 0x3 ;  /* 0x0000000319007836 */ /* 0x040fe40000000000 */
[----:B------:R-:W-:Y:S02]  /*1b20*/  VIADD R25, R25, 0x4 ;  /* 0x0000000419197836 */ /* 0x000fe40000000000 */
[----:B------:R-:W-:Y:S01]  /*1b30*/  VIADD R26, R18, 0x1 ;  /* 0x00000001121a7836 */ /* 0x000fe20000000000 */
[----:B------:R-:W-:Y:S01]  /*1b40*/  ISETP.GE.AND P0, PT, R0, R33, PT ;  /* 0x000000210000720c */ /* 0x000fe20003f06270 */
[----:B0-----:R-:W-:-:S12]  /*1b50*/  VIADD R36, R36, 0x10 ;  /* 0x0000001024247836 */ /* 0x001fd80000000000 */
[----:B------:R-:W-:Y:S05]  /*1b60*/  @!P0 BRA `(.L_x_21) ;  /* 0xfffffff000848947 */ /* 0x000fea000383ffff */
.L_x_2:
[----:B------:R-:W-:Y:S05]  /*1b70*/  WARPSYNC.ALL ;  /* 0x0000000000007948 */ /* 0x000fea0003800000 */
[----:B------:R-:W-:Y:S01]  /*1b80*/  BAR.SYNC.DEFER_BLOCKING 0x0 ;  /* 0x0000000000007b1d */ /* 0x000fe20000010000 */
[----:B------:R-:W-:-:S13]  /*1b90*/  ISETP.NE.AND P0, PT, R24, 0x8, PT ;  /* 0x000000081800780c */ /* 0x000fda0003f05270 */
[----:B------:R-:W-:Y:S05]  /*1ba0*/  @P0 EXIT ;  /* 0x000000000000094d */ /* 0x000fea0003800000 */
[----:B------:R-:W1:Y:S01]  /*1bb0*/  S2UR UR5, SR_CgaCtaId ;  /* 0x00000000000579c3 */ /* 0x000e620000008800 */
[----:B------:R-:W-:Y:S01]  /*1bc0*/  UMOV UR4, 0x400 ;  /* 0x0000040000047882 */ /* 0x000fe20000000000 */
[----:B------:R-:W-:Y:S02]  /*1bd0*/  HFMA2 R17, -RZ, RZ, 0, 4.76837158203125e-07 ;  /* 0x00000008ff117431 */ /* 0x000fe400000001ff */
[----:B------:R-:W-:Y:S01]  /*1be0*/  IMAD.MOV.U32 R18, RZ, RZ, 0x4 ;  /* 0x00000004ff127424 */ /* 0x000fe200078e00ff */
[----:B-1----:R-:W-:-:S04]  /*1bf0*/  ULEA UR4, UR5, UR4, 0x18 ;  /* 0x0000000405047291 */ /* 0x002fc8000f8ec0ff */
[----:B------:R-:W-:-:S06]  /*1c00*/  UIADD3 UR4, UPT, UPT, UR4, 0x8, URZ ;  /* 0x0000000804047890 */ /* 0x000fcc000fffe0ff */
[----:B------:R-:W-:-:S07]  /*1c10*/  IMAD.U32 R16, RZ, RZ, UR4 ;  /* 0x00000004ff107e24 */ /* 0x000fce000f8e00ff */
.L_x_30:
[----:B------:R-:W1:Y:S01]  /*1c20*/  LDS R0, [R16+-0x8] ;  /* 0xfffff80010007984 */ /* 0x000e620000000800 */
[----:B------:R-:W-:Y:S01]  /*1c30*/  MOV R22, 0x0 ;  /* 0x0000000000167802 */ /* 0x000fe20000000f00 */
[----:B------:R-:W2:Y:S01]  /*1c40*/  LDCU.64 UR4, c[0x4][0x10] ;  /* 0x01000200ff0477ac */ /* 0x000ea20008000a00 */
[----:B------:R-:W-:Y:S02]  /*1c50*/  VIADD R17, R17, 0x10 ;  /* 0x0000001011117836 */ /* 0x000fe40000000000 */
[----:B------:R3:W4:Y:S01]  /*1c60*/  LDC.64 R8, c[0x4][R22] ;  /* 0x0100000016087b82 */ /* 0x0007220000000a00 */
[----:B------:R-:W-:Y:S02]  /*1c70*/  IMAD.MOV.U32 R6, RZ, RZ, R32 ;  /* 0x000000ffff067224 */ /* 0x000fe400078e0020 */
[----:B------:R-:W-:Y:S01]  /*1c80*/  ISETP.NE.AND P0, PT, R17, 0x98, PT ;  /* 0x000000981100780c */ /* 0x000fe20003f05270 */
[----:B------:R-:W-:-:S03]  /*1c90*/  IMAD.MOV.U32 R7, RZ, RZ, R2 ;  /* 0x000000ffff077224 */ /* 0x000fc600078e0002 */
[----:B------:R-:W-:Y:S01]  /*1ca0*/  P2R R19, PR, RZ, 0x1 ;  /* 0x00000001ff137803 */ /* 0x000fe20000000000 */
[----:B--2---:R-:W-:Y:S02]  /*1cb0*/  IMAD.U32 R4, RZ, RZ, UR4 ;  /* 0x00000004ff047e24 */ /* 0x004fe4000f8e00ff */
[----:B------:R-:W-:Y:S01]  /*1cc0*/  IMAD.U32 R5, RZ, RZ, UR5 ;  /* 0x00000005ff057e24 */ /* 0x000fe2000f8e00ff */
[----:B-1----:R3:W-:Y:S06]  /*1cd0*/  STL [R1], R0 ;  /* 0x0000000001007387 */ /* 0x0027ec0000100800 */
[----:B------:R-:W-:-:S07]  /*1ce0*/  LEPC R20, `(.L_x_22) ;  /* 0x000000001014794e */ /* 0x000fce0000000000 */
[----:B0--34-:R-:W-:Y:S05]  /*1cf0*/  CALL.ABS.NOINC R8 ;  /* 0x0000000008007343 */ /* 0x019fea0003c00000 */
.L_x_22:
[----:B------:R-:W0:Y:S01]  /*1d00*/  LDS R0, [R16+-0x4] ;  /* 0xfffffc0010007984 */ /* 0x000e220000000800 */
[----:B------:R1:W2:Y:S01]  /*1d10*/  LDC.64 R8, c[0x4][R22] ;  /* 0x0100000016087b82 */ /* 0x0002a20000000a00 */
[----:B------:R-:W3:Y:S01]  /*1d20*/  LDCU.64 UR4, c[0x4][0x10] ;  /* 0x01000200ff0477ac */ /* 0x000ee20008000a00 */
[----:B------:R-:W-:Y:S02]  /*1d30*/  IMAD.MOV.U32 R6, RZ, RZ, R32 ;  /* 0x000000ffff067224 */ /* 0x000fe400078e0020 */
[----:B------:R-:W-:Y:S01]  /*1d40*/  IMAD.MOV.U32 R7, RZ, RZ, R2 ;  /* 0x000000ffff077224 */ /* 0x000fe200078e0002 */
[----:B---3--:R-:W-:Y:S01]  /*1d50*/  MOV R4, UR4 ;  /* 0x0000000400047c02 */ /* 0x008fe20008000f00 */
[----:B------:R-:W-:Y:S01]  /*1d60*/  IMAD.U32 R5, RZ, RZ, UR5 ;  /* 0x00000005ff057e24 */ /* 0x000fe2000f8e00ff */
[----:B0-----:R1:W-:Y:S06]  /*1d70*/  STL [R1], R0 ;  /* 0x0000000001007387 */ /* 0x0013ec0000100800 */
[----:B------:R-:W-:-:S07]  /*1d80*/  LEPC R20, `(.L_x_23) ;  /* 0x000000001014794e */ /* 0x000fce0000000000 */
[----:B-12---:R-:W-:Y:S05]  /*1d90*/  CALL.ABS.NOINC R8 ;  /* 0x0000000008007343 */ /* 0x006fea0003c00000 */
.L_x_23:
[----:B------:R-:W-:Y:S01]  /*1da0*/  PRMT R3, R18, 0x9910, RZ ;  /* 0x0000991012037816 */ /* 0x000fe200000000ff */
[----:B------:R-:W-:Y:S01]  /*1db0*/  IMAD.MOV.U32 R0, RZ, RZ, -0x55 ;  /* 0xffffffabff007424 */ /* 0x000fe200078e00ff */
[----:B------:R-:W-:Y:S01]  /*1dc0*/  BSSY.RECONVERGENT B6, `(.L_x_24) ;  /* 0x0000010000067945 */ /* 0x000fe20003800200 */
[----:B------:R-:W-:Y:S02]  /*1dd0*/  IMAD.MOV.U32 R4, RZ, RZ, -0x2a80 ;  /* 0xffffd580ff047424 */ /* 0x000fe400078e00ff */
[C---:B------:R-:W-:Y:S02]  /*1de0*/  IMAD R0, R3.reuse, R0, -0x56 ;  /* 0xffffffaa03007424 */ /* 0x040fe400078e0200 */
[----:B------:R-:W-:-:S03]  /*1df0*/  IMAD R3, R3, R4, -0x2b00 ;  /* 0xffffd50003037424 */ /* 0x000fc600078e0204 */
[----:B------:R-:W-:-:S04]  /*1e00*/  LOP3.LUT R0, R0, 0xfe, RZ, 0xc0, !PT ;  /* 0x000000fe00007812 */ /* 0x000fc800078ec0ff */
[----:B------:R-:W-:-:S04]  /*1e10*/  LEA.HI R0, R0, R3, RZ, 0x1f ;  /* 0x0000000300007211 */ /* 0x000fc800078ff8ff */
[----:B------:R-:W-:-:S04]  /*1e20*/  LOP3.LUT R0, R0, 0xff, RZ, 0xc0, !PT ;  /* 0x000000ff00007812 */ /* 0x000fc800078ec0ff */
[----:B------:R-:W-:-:S13]  /*1e30*/  ISETP.GT.U32.AND P0, PT, R0, 0x2a, PT ;  /* 0x0000002a0000780c */ /* 0x000fda0003f04070 */
[----:B------:R-:W-:Y:S05]  /*1e40*/  @P0 BRA `(.L_x_25) ;  /* 0x00000000001c0947 */ /* 0x000fea0003800000 */
[----:B------:R-:W0:Y:S01]  /*1e50*/  LDC.64 R22, c[0x4][R22] ;  /* 0x0100000016167b82 */ /* 0x000e220000000a00 */
[----:B------:R-:W1:Y:S01]  /*1e60*/  LDCU.64 UR4, c[0x4][0x18] ;  /* 0x01000300ff0477ac */ /* 0x000e620008000a00 */
[----:B------:R-:W-:Y:S01]  /*1e70*/  CS2R R6, SRZ ;  /* 0x0000000000067805 */ /* 0x000fe2000001ff00 */
[----:B-1----:R-:W-:Y:S01]  /*1e80*/  IMAD.U32 R4, RZ, RZ, UR4 ;  /* 0x00000004ff047e24 */ /* 0x002fe2000f8e00ff */
[----:B------:R-:W-:-:S07]  /*1e90*/  MOV R5, UR5 ;  /* 0x0000000500057c02 */ /* 0x000fce0008000f00 */
[----:B------:R-:W-:-:S07]  /*1ea0*/  LEPC R20, `(.L_x_25) ;  /* 0x000000001014794e */ /* 0x000fce0000000000 */
[----:B0-----:R-:W-:Y:S05]  /*1eb0*/  CALL.ABS.NOINC R22 ;  /* 0x0000000016007343 */ /* 0x001fea0003c00000 */
.L_x_25:
[----:B------:R-:W-:Y:S05]  /*1ec0*/  BSYNC.RECONVERGENT B6 ;  /* 0x0000000000067941 */ /* 0x000fea0003800200 */
.L_x_24:
[----:B------:R-:W0:Y:S01]  /*1ed0*/  LDS R0, [R16] ;  /* 0x0000000010007984 */ /* 0x000e220000000800 */
[----:B------:R-:W-:Y:S01]  /*1ee0*/  MOV R22, 0x0 ;  /* 0x0000000000167802 */ /* 0x000fe20000000f00 */
[----:B------:R-:W1:Y:S01]  /*1ef0*/  LDCU.64 UR4, c[0x4][0x10] ;  /* 0x01000200ff0477ac */ /* 0x000e620008000a00 */
[----:B------:R-:W-:Y:S02]  /*1f00*/  IMAD.MOV.U32 R6, RZ, RZ, R32 ;  /* 0x000000ffff067224 */ /* 0x000fe400078e0020 */
[----:B------:R2:W3:Y:S01]  /*1f10*/  LDC.64 R8, c[0x4][R22] ;  /* 0x0100000016087b82 */ /* 0x0004e20000000a00 */
[----:B------:R-:W-:Y:S02]  /*1f20*/  IMAD.MOV.U32 R7, RZ, RZ, R2 ;  /* 0x000000ffff077224 */ /* 0x000fe400078e0002 */
[----:B-1----:R-:W-:Y:S02]  /*1f30*/  IMAD.U32 R4, RZ, RZ, UR4 ;  /* 0x00000004ff047e24 */ /* 0x002fe4000f8e00ff */
[----:B------:R-:W-:Y:S01]  /*1f40*/  IMAD.U32 R5, RZ, RZ, UR5 ;  /* 0x00000005ff057e24 */ /* 0x000fe2000f8e00ff */
[----:B0-----:R2:W-:Y:S06]  /*1f50*/  STL [R1], R0 ;  /* 0x0000000001007387 */ /* 0x0015ec0000100800 */
[----:B------:R-:W-:-:S07]  /*1f60*/  LEPC R20, `(.L_x_26) ;  /* 0x000000001014794e */ /* 0x000fce0000000000 */
[----:B--23--:R-:W-:Y:S05]  /*1f70*/  CALL.ABS.NOINC R8 ;  /* 0x0000000008007343 */ /* 0x00cfea0003c00000 */
.L_x_26:
[----:B------:R-:W0:Y:S01]  /*1f80*/  LDS R0, [R16+0x4] ;  /* 0x0000040010007984 */ /* 0x000e220000000800 */
[----:B------:R1:W2:Y:S01]  /*1f90*/  LDC.64 R8, c[0x4][R22] ;  /* 0x0100000016087b82 */ /* 0x0002a20000000a00 */
[----:B------:R-:W3:Y:S01]  /*1fa0*/  LDCU.64 UR4, c[0x4][0x10] ;  /* 0x01000200ff0477ac */ /* 0x000ee20008000a00 */
[----:B------:R-:W-:Y:S01]  /*1fb0*/  MOV R6, R32 ;  /* 0x0000002000067202 */ /* 0x000fe20000000f00 */
[----:B------:R-:W-:Y:S02]  /*1fc0*/  IMAD.MOV.U32 R7, RZ, RZ, R2 ;  /* 0x000000ffff077224 */ /* 0x000fe400078e0002 */
[----:B---3--:R-:W-:Y:S02]  /*1fd0*/  IMAD.U32 R4, RZ, RZ, UR4 ;  /* 0x00000004ff047e24 */ /* 0x008fe4000f8e00ff */
[----:B------:R-:W-:Y:S01]  /*1fe0*/  IMAD.U32 R5, RZ, RZ, UR5 ;  /* 0x00000005ff057e24 */ /* 0x000fe2000f8e00ff */
[----:B0-----:R1:W-:Y:S06]  /*1ff0*/  STL [R1], R0 ;  /* 0x0000000001007387 */ /* 0x0013ec0000100800 */
[----:B------:R-:W-:-:S07]  /*2000*/  LEPC R20, `(.L_x_27) ;  /* 0x000000001014794e */ /* 0x000fce0000000000 */
[----:B-12---:R-:W-:Y:S05]  /*2010*/  CALL.ABS.NOINC R8 ;  /* 0x0000000008007343 */ /* 0x006fea0003c00000 */
.L_x_27:
[----:B------:R-:W-:Y:S01]  /*2020*/  PRMT R3, R18, 0x9910, RZ ;  /* 0x0000991012037816 */ /* 0x000fe200000000ff */
[----:B------:R-:W-:Y:S04]  /*2030*/  BSSY.RECONVERGENT B6, `(.L_x_28) ;  /* 0x000000f000067945 */ /* 0x000fe80003800200 */
[----:B------:R-:W-:-:S05]  /*2040*/  IMAD R0, R3, -0x55, RZ ;  /* 0xffffffab03007824 */ /* 0x000fca00078e02ff */
[----:B------:R-:W-:-:S04]  /*2050*/  LOP3.LUT R0, R0, 0xfe, RZ, 0xc0, !PT ;  /* 0x000000fe00007812 */ /* 0x000fc800078ec0ff */
[----:B------:R-:W-:-:S05]  /*2060*/  SHF.R.U32.HI R0, RZ, 0x1, R0 ;  /* 0x00000001ff007819 */ /* 0x000fca0000011600 */
[----:B------:R-:W-:-:S05]  /*2070*/  IMAD R0, R3, -0x2a80, R0 ;  /* 0xffffd58003007824 */ /* 0x000fca00078e0200 */
[----:B------:R-:W-:-:S04]  /*2080*/  LOP3.LUT R0, R0, 0xff, RZ, 0xc0, !PT ;  /* 0x000000ff00007812 */ /* 0x000fc800078ec0ff */
[----:B------:R-:W-:-:S13]  /*2090*/  ISETP.GT.U32.AND P0, PT, R0, 0x2a, PT ;  /* 0x0000002a0000780c */ /* 0x000fda0003f04070 */
[----:B------:R-:W-:Y:S05]  /*20a0*/  @P0 BRA `(.L_x_29) ;  /* 0x00000000001c0947 */ /* 0x000fea0003800000 */
[----:B------:R-:W0:Y:S01]  /*20b0*/  LDC.64 R22, c[0x4][R22] ;  /* 0x0100000016167b82 */ /* 0x000e220000000a00 */
[----:B------:R-:W1:Y:S01]  /*20c0*/  LDCU.64 UR4, c[0x4][0x18] ;  /* 0x01000300ff0477ac */ /* 0x000e620008000a00 */
[----:B------:R-:W-:Y:S01]  /*20d0*/  CS2R R6, SRZ ;  /* 0x0000000000067805 */ /* 0x000fe2000001ff00 */
[----:B-1----:R-:W-:Y:S02]  /*20e0*/  IMAD.U32 R4, RZ, RZ, UR4 ;  /* 0x00000004ff047e24 */ /* 0x002fe4000f8e00ff */
[----:B------:R-:W-:-:S07]  /*20f0*/  IMAD.U32 R5, RZ, RZ, UR5 ;  /* 0x00000005ff057e24 */ /* 0x000fce000f8e00ff */
[----:B------:R-:W-:-:S07]  /*2100*/  LEPC R20, `(.L_x_29) ;  /* 0x000000001014794e */ /* 0x000fce0000000000 */
[----:B0-----:R-:W-:Y:S05]  /*2110*/  CALL.ABS.NOINC R22 ;  /* 0x0000000016007343 */ /* 0x001fea0003c00000 */
.L_x_29:
[----:B------:R-:W-:Y:S05]  /*2120*/  BSYNC.RECONVERGENT B6 ;  /* 0x0000000000067941 */ /* 0x000fea0003800200 */
.L_x_28:
[----:B------:R-:W-:Y:S01]  /*2130*/  ISETP.NE.AND P6, PT, R19, RZ, PT ;  /* 0x000000ff1300720c */ /* 0x000fe20003fc5270 */
[----:B------:R-:W-:Y:S02]  /*2140*/  VIADD R18, R18, 0x4 ;  /* 0x0000000412127836 */ /* 0x000fe40000000000 */
[----:B------:R-:W-:-:S10]  /*2150*/  VIADD R16, R16, 0x10 ;  /* 0x0000001010107836 */ /* 0x000fd40000000000 */
[----:B------:R-:W-:Y:S05]  /*2160*/  @P6 BRA `(.L_x_30) ;  /* 0xfffffff800ac6947 */ /* 0x000fea000383ffff */
[----:B------:R-:W-:Y:S05]  /*2170*/  EXIT ;  /* 0x000000000000794d */ /* 0x000fea0003800000 */
.L_x_31:
[----:B------:R-:W-:-:S00]  /*2180*/  BRA `(.L_x_31) ;  /* 0xfffffffc00fc7947 */ /* 0x000fc0000383ffff */
[----:B------:R-:W-:-:S00]  /*2190*/  NOP ;  /* 0x0000000000007918 */ /* 0x000fc00000000000 */
        /* <DEDUP_REMOVED lines=14> */
.L_x_32:


//--------------------- .nv.global.init           --------------------------
	.section	.nv.global.init,"aw",@progbits
.nv.global.init:
	.type		$str$2,@object
	.size		$str$2,($str$1 - $str$2)
$str$2:
        /*0000*/ 	.byte	0x0a, 0x00
	.type		$str$1,@object
	.size		$str$1,($str - $str$1)
$str$1:
        /*0002*/ 	.byte	0x25, 0x64, 0x20, 0x00
	.type		$str,@object
	.size		$str,(.L_0 - $str)
$str:
        /*0006*/ 	.byte	0x69, 0x64, 0x78, 0x20, 0x25, 0x64, 0x3a, 0x20, 0x69, 0x3d, 0x25, 0x64, 0x2c, 0x20, 0x6a, 0x3d
        /*0016*/ 	.byte	0x25, 0x64, 0x2c, 0x20, 0x74, 0x68, 0x72, 0x65, 0x61, 0x64, 0x5f, 0x63, 0x6f, 0x75, 0x6e, 0x74
        /*0026*/ 	.byte	0x3d, 0x25, 0x64, 0x0a, 0x00
.L_0:


//--------------------- .nv.shared._Z10vector_addPiS_iii --------------------------
	.section	.nv.shared._Z10vector_addPiS_iii,"aw",@nobits
	.sectionflags	@""
	.align	4
.nv.shared._Z10vector_addPiS_iii:
	.zero		1168


//--------------------- .nv.shared.reserved.0     --------------------------
	.section	.nv.shared.reserved.0,"aw",@nobits
	.weak		__nv_reservedSMEM_offset_0_alias
	.size		__nv_reservedSMEM_offset_0_alias, 0, 64
	.other		__nv_reservedSMEM_offset_0_alias,@"STO_CUDA_RESERVED_SHARED STV_DEFAULT"
__nv_reservedSMEM_offset_0_alias:
	.zero		0
	.zero		64


//--------------------- .nv.constant0._Z10vector_addPiS_iii --------------------------
	.section	.nv.constant0._Z10vector_addPiS_iii,"a",@progbits
	.sectionflags	@""
	.align	4
.nv.constant0._Z10vector_addPiS_iii:
	.zero		924


//--------------------- SYMBOLS --------------------------

	.type		.nv.reservedSmem.offset0,@object
	.size		.nv.reservedSmem.offset0,0x4
	.type		.nv.reservedSmem.cap,@object
	.size		.nv.reservedSmem.cap,0x4
	.type		vprintf,@function
